//
// Generated by NVIDIA NVVM Compiler
//
// Compiler Build ID: CL-36424714
// Cuda compilation tools, release 13.0, V13.0.88
// Based on NVVM 20.0.0
//

.version 9.0
.target sm_100
.address_size 64

	// .globl	_Z12setup_kernelP17curandStateXORWOWmi
.global .align 4 .b8 precalc_xorwow_matrix[102400];
.global .align 4 .b8 precalc_xorwow_offset_matrix[102400];
.global .align 4 .b8 mrg32k3aM1[2304];
.global .align 4 .b8 mrg32k3aM2[2304];
.global .align 4 .b8 mrg32k3aM1SubSeq[2016];
.global .align 4 .b8 mrg32k3aM2SubSeq[2016];
.global .align 4 .b8 mrg32k3aM1Seq[2304];
.global .align 4 .b8 mrg32k3aM2Seq[2304];
.const .align 8 .b8 __cr_lgamma_table[72];

.visible .entry _Z12setup_kernelP17curandStateXORWOWmi(
	.param .u64 .ptr .align 1 _Z12setup_kernelP17curandStateXORWOWmi_param_0,
	.param .u64 _Z12setup_kernelP17curandStateXORWOWmi_param_1,
	.param .u32 _Z12setup_kernelP17curandStateXORWOWmi_param_2
)
{
	.reg .pred 	%p<25>;
	.reg .b32 	%r<414>;
	.reg .b64 	%rd<19>;

	ld.param.u64 	%rd8, [_Z12setup_kernelP17curandStateXORWOWmi_param_0];
	ld.param.u64 	%rd9, [_Z12setup_kernelP17curandStateXORWOWmi_param_1];
	ld.param.u32 	%r183, [_Z12setup_kernelP17curandStateXORWOWmi_param_2];
	mov.u32 	%r184, %tid.x;
	mov.u32 	%r185, %ctaid.x;
	shl.b32 	%r186, %r185, 8;
	add.s32 	%r1, %r186, %r184;
	setp.ge.s32 	%p1, %r1, %r183;
	@%p1 bra 	$L__BB0_44;
	cvta.to.global.u64 	%rd10, %rd8;
	cvt.s64.s32 	%rd18, %r1;
	mul.wide.s32 	%rd11, %r1, 48;
	add.s64 	%rd2, %rd10, %rd11;
	cvt.u32.u64 	%r187, %rd9;
	xor.b32  	%r188, %r187, -1429050551;
	mul.lo.s32 	%r189, %r188, 1099087573;
	{ .reg .b32 tmp; mov.b64 {tmp, %r190}, %rd9; }
	xor.b32  	%r191, %r190, -136515619;
	mul.lo.s32 	%r192, %r191, -1703105765;
	add.s32 	%r193, %r189, %r192;
	add.s32 	%r194, %r193, 6615241;
	add.s32 	%r195, %r189, 123456789;
	st.global.v2.u32 	[%rd2], {%r194, %r195};
	xor.b32  	%r196, %r189, 362436069;
	add.s32 	%r197, %r192, 521288629;
	st.global.v2.u32 	[%rd2+8], {%r196, %r197};
	xor.b32  	%r198, %r192, 88675123;
	add.s32 	%r199, %r189, 5783321;
	st.global.v2.u32 	[%rd2+16], {%r198, %r199};
	setp.eq.s32 	%p2, %r1, 0;
	@%p2 bra 	$L__BB0_43;
	mov.b32 	%r320, 0;
$L__BB0_3:
	and.b64  	%rd4, %rd18, 3;
	setp.eq.s64 	%p3, %rd4, 0;
	@%p3 bra 	$L__BB0_42;
	mul.wide.u32 	%rd12, %r320, 3200;
	mov.u64 	%rd13, precalc_xorwow_matrix;
	add.s64 	%rd5, %rd13, %rd12;
	cvt.u32.u64 	%r3, %rd4;
	mov.b32 	%r321, 0;
$L__BB0_5:
	mov.b32 	%r334, 0;
	mov.u32 	%r335, %r334;
	mov.u32 	%r336, %r334;
	mov.u32 	%r337, %r334;
	mov.u32 	%r338, %r334;
	mov.u32 	%r327, %r334;
$L__BB0_6:
	mul.wide.u32 	%rd14, %r327, 4;
	add.s64 	%rd15, %rd2, %rd14;
	ld.global.u32 	%r11, [%rd15+4];
	shl.b32 	%r12, %r327, 5;
	mov.b32 	%r333, 0;
$L__BB0_7:
	.pragma "nounroll";
	shr.u32 	%r204, %r11, %r333;
	and.b32  	%r205, %r204, 1;
	setp.eq.b32 	%p4, %r205, 1;
	not.pred 	%p5, %p4;
	add.s32 	%r206, %r12, %r333;
	mul.lo.s32 	%r207, %r206, 5;
	mul.wide.u32 	%rd16, %r207, 4;
	add.s64 	%rd6, %rd5, %rd16;
	@%p5 bra 	$L__BB0_9;
	ld.global.u32 	%r208, [%rd6];
	xor.b32  	%r338, %r338, %r208;
	ld.global.u32 	%r209, [%rd6+4];
	xor.b32  	%r337, %r337, %r209;
	ld.global.u32 	%r210, [%rd6+8];
	xor.b32  	%r336, %r336, %r210;
	ld.global.u32 	%r211, [%rd6+12];
	xor.b32  	%r335, %r335, %r211;
	ld.global.u32 	%r212, [%rd6+16];
	xor.b32  	%r334, %r334, %r212;
$L__BB0_9:
	and.b32  	%r214, %r204, 2;
	setp.eq.s32 	%p6, %r214, 0;
	@%p6 bra 	$L__BB0_11;
	ld.global.u32 	%r215, [%rd6+20];
	xor.b32  	%r338, %r338, %r215;
	ld.global.u32 	%r216, [%rd6+24];
	xor.b32  	%r337, %r337, %r216;
	ld.global.u32 	%r217, [%rd6+28];
	xor.b32  	%r336, %r336, %r217;
	ld.global.u32 	%r218, [%rd6+32];
	xor.b32  	%r335, %r335, %r218;
	ld.global.u32 	%r219, [%rd6+36];
	xor.b32  	%r334, %r334, %r219;
$L__BB0_11:
	and.b32  	%r221, %r204, 4;
	setp.eq.s32 	%p7, %r221, 0;
	@%p7 bra 	$L__BB0_13;
	ld.global.u32 	%r222, [%rd6+40];
	xor.b32  	%r338, %r338, %r222;
	ld.global.u32 	%r223, [%rd6+44];
	xor.b32  	%r337, %r337, %r223;
	ld.global.u32 	%r224, [%rd6+48];
	xor.b32  	%r336, %r336, %r224;
	ld.global.u32 	%r225, [%rd6+52];
	xor.b32  	%r335, %r335, %r225;
	ld.global.u32 	%r226, [%rd6+56];
	xor.b32  	%r334, %r334, %r226;
$L__BB0_13:
	and.b32  	%r228, %r204, 8;
	setp.eq.s32 	%p8, %r228, 0;
	@%p8 bra 	$L__BB0_15;
	ld.global.u32 	%r229, [%rd6+60];
	xor.b32  	%r338, %r338, %r229;
	ld.global.u32 	%r230, [%rd6+64];
	xor.b32  	%r337, %r337, %r230;
	ld.global.u32 	%r231, [%rd6+68];
	xor.b32  	%r336, %r336, %r231;
	ld.global.u32 	%r232, [%rd6+72];
	xor.b32  	%r335, %r335, %r232;
	ld.global.u32 	%r233, [%rd6+76];
	xor.b32  	%r334, %r334, %r233;
$L__BB0_15:
	and.b32  	%r235, %r204, 16;
	setp.eq.s32 	%p9, %r235, 0;
	@%p9 bra 	$L__BB0_17;
	ld.global.u32 	%r236, [%rd6+80];
	xor.b32  	%r338, %r338, %r236;
	ld.global.u32 	%r237, [%rd6+84];
	xor.b32  	%r337, %r337, %r237;
	ld.global.u32 	%r238, [%rd6+88];
	xor.b32  	%r336, %r336, %r238;
	ld.global.u32 	%r239, [%rd6+92];
	xor.b32  	%r335, %r335, %r239;
	ld.global.u32 	%r240, [%rd6+96];
	xor.b32  	%r334, %r334, %r240;
$L__BB0_17:
	and.b32  	%r242, %r204, 32;
	setp.eq.s32 	%p10, %r242, 0;
	@%p10 bra 	$L__BB0_19;
	ld.global.u32 	%r243, [%rd6+100];
	xor.b32  	%r338, %r338, %r243;
	ld.global.u32 	%r244, [%rd6+104];
	xor.b32  	%r337, %r337, %r244;
	ld.global.u32 	%r245, [%rd6+108];
	xor.b32  	%r336, %r336, %r245;
	ld.global.u32 	%r246, [%rd6+112];
	xor.b32  	%r335, %r335, %r246;
	ld.global.u32 	%r247, [%rd6+116];
	xor.b32  	%r334, %r334, %r247;
$L__BB0_19:
	and.b32  	%r249, %r204, 64;
	setp.eq.s32 	%p11, %r249, 0;
	@%p11 bra 	$L__BB0_21;
	ld.global.u32 	%r250, [%rd6+120];
	xor.b32  	%r338, %r338, %r250;
	ld.global.u32 	%r251, [%rd6+124];
	xor.b32  	%r337, %r337, %r251;
	ld.global.u32 	%r252, [%rd6+128];
	xor.b32  	%r336, %r336, %r252;
	ld.global.u32 	%r253, [%rd6+132];
	xor.b32  	%r335, %r335, %r253;
	ld.global.u32 	%r254, [%rd6+136];
	xor.b32  	%r334, %r334, %r254;
$L__BB0_21:
	and.b32  	%r256, %r204, 128;
	setp.eq.s32 	%p12, %r256, 0;
	@%p12 bra 	$L__BB0_23;
	ld.global.u32 	%r257, [%rd6+140];
	xor.b32  	%r338, %r338, %r257;
	ld.global.u32 	%r258, [%rd6+144];
	xor.b32  	%r337, %r337, %r258;
	ld.global.u32 	%r259, [%rd6+148];
	xor.b32  	%r336, %r336, %r259;
	ld.global.u32 	%r260, [%rd6+152];
	xor.b32  	%r335, %r335, %r260;
	ld.global.u32 	%r261, [%rd6+156];
	xor.b32  	%r334, %r334, %r261;
$L__BB0_23:
	and.b32  	%r263, %r204, 256;
	setp.eq.s32 	%p13, %r263, 0;
	@%p13 bra 	$L__BB0_25;
	ld.global.u32 	%r264, [%rd6+160];
	xor.b32  	%r338, %r338, %r264;
	ld.global.u32 	%r265, [%rd6+164];
	xor.b32  	%r337, %r337, %r265;
	ld.global.u32 	%r266, [%rd6+168];
	xor.b32  	%r336, %r336, %r266;
	ld.global.u32 	%r267, [%rd6+172];
	xor.b32  	%r335, %r335, %r267;
	ld.global.u32 	%r268, [%rd6+176];
	xor.b32  	%r334, %r334, %r268;
$L__BB0_25:
	and.b32  	%r270, %r204, 512;
	setp.eq.s32 	%p14, %r270, 0;
	@%p14 bra 	$L__BB0_27;
	ld.global.u32 	%r271, [%rd6+180];
	xor.b32  	%r338, %r338, %r271;
	ld.global.u32 	%r272, [%rd6+184];
	xor.b32  	%r337, %r337, %r272;
	ld.global.u32 	%r273, [%rd6+188];
	xor.b32  	%r336, %r336, %r273;
	ld.global.u32 	%r274, [%rd6+192];
	xor.b32  	%r335, %r335, %r274;
	ld.global.u32 	%r275, [%rd6+196];
	xor.b32  	%r334, %r334, %r275;
$L__BB0_27:
	and.b32  	%r277, %r204, 1024;
	setp.eq.s32 	%p15, %r277, 0;
	@%p15 bra 	$L__BB0_29;
	ld.global.u32 	%r278, [%rd6+200];
	xor.b32  	%r338, %r338, %r278;
	ld.global.u32 	%r279, [%rd6+204];
	xor.b32  	%r337, %r337, %r279;
	ld.global.u32 	%r280, [%rd6+208];
	xor.b32  	%r336, %r336, %r280;
	ld.global.u32 	%r281, [%rd6+212];
	xor.b32  	%r335, %r335, %r281;
	ld.global.u32 	%r282, [%rd6+216];
	xor.b32  	%r334, %r334, %r282;
$L__BB0_29:
	and.b32  	%r284, %r204, 2048;
	setp.eq.s32 	%p16, %r284, 0;
	@%p16 bra 	$L__BB0_31;
	ld.global.u32 	%r285, [%rd6+220];
	xor.b32  	%r338, %r338, %r285;
	ld.global.u32 	%r286, [%rd6+224];
	xor.b32  	%r337, %r337, %r286;
	ld.global.u32 	%r287, [%rd6+228];
	xor.b32  	%r336, %r336, %r287;
	ld.global.u32 	%r288, [%rd6+232];
	xor.b32  	%r335, %r335, %r288;
	ld.global.u32 	%r289, [%rd6+236];
	xor.b32  	%r334, %r334, %r289;
$L__BB0_31:
	and.b32  	%r291, %r204, 4096;
	setp.eq.s32 	%p17, %r291, 0;
	@%p17 bra 	$L__BB0_33;
	ld.global.u32 	%r292, [%rd6+240];
	xor.b32  	%r338, %r338, %r292;
	ld.global.u32 	%r293, [%rd6+244];
	xor.b32  	%r337, %r337, %r293;
	ld.global.u32 	%r294, [%rd6+248];
	xor.b32  	%r336, %r336, %r294;
	ld.global.u32 	%r295, [%rd6+252];
	xor.b32  	%r335, %r335, %r295;
	ld.global.u32 	%r296, [%rd6+256];
	xor.b32  	%r334, %r334, %r296;
$L__BB0_33:
	and.b32  	%r298, %r204, 8192;
	setp.eq.s32 	%p18, %r298, 0;
	@%p18 bra 	$L__BB0_35;
	ld.global.u32 	%r299, [%rd6+260];
	xor.b32  	%r338, %r338, %r299;
	ld.global.u32 	%r300, [%rd6+264];
	xor.b32  	%r337, %r337, %r300;
	ld.global.u32 	%r301, [%rd6+268];
	xor.b32  	%r336, %r336, %r301;
	ld.global.u32 	%r302, [%rd6+272];
	xor.b32  	%r335, %r335, %r302;
	ld.global.u32 	%r303, [%rd6+276];
	xor.b32  	%r334, %r334, %r303;
$L__BB0_35:
	and.b32  	%r305, %r204, 16384;
	setp.eq.s32 	%p19, %r305, 0;
	@%p19 bra 	$L__BB0_37;
	ld.global.u32 	%r306, [%rd6+280];
	xor.b32  	%r338, %r338, %r306;
	ld.global.u32 	%r307, [%rd6+284];
	xor.b32  	%r337, %r337, %r307;
	ld.global.u32 	%r308, [%rd6+288];
	xor.b32  	%r336, %r336, %r308;
	ld.global.u32 	%r309, [%rd6+292];
	xor.b32  	%r335, %r335, %r309;
	ld.global.u32 	%r310, [%rd6+296];
	xor.b32  	%r334, %r334, %r310;
$L__BB0_37:
	and.b32  	%r312, %r204, 32768;
	setp.eq.s32 	%p20, %r312, 0;
	@%p20 bra 	$L__BB0_39;
	ld.global.u32 	%r313, [%rd6+300];
	xor.b32  	%r338, %r338, %r313;
	ld.global.u32 	%r314, [%rd6+304];
	xor.b32  	%r337, %r337, %r314;
	ld.global.u32 	%r315, [%rd6+308];
	xor.b32  	%r336, %r336, %r315;
	ld.global.u32 	%r316, [%rd6+312];
	xor.b32  	%r335, %r335, %r316;
	ld.global.u32 	%r317, [%rd6+316];
	xor.b32  	%r334, %r334, %r317;
$L__BB0_39:
	add.s32 	%r333, %r333, 16;
	setp.ne.s32 	%p21, %r333, 32;
	@%p21 bra 	$L__BB0_7;
	mad.lo.s32 	%r318, %r327, -31, %r12;
	add.s32 	%r327, %r318, 1;
	setp.ne.s32 	%p22, %r327, 5;
	@%p22 bra 	$L__BB0_6;
	st.global.u32 	[%rd2+4], %r338;
	st.global.u32 	[%rd2+8], %r337;
	st.global.u32 	[%rd2+12], %r336;
	st.global.u32 	[%rd2+16], %r335;
	st.global.u32 	[%rd2+20], %r334;
	add.s32 	%r321, %r321, 1;
	setp.lt.u32 	%p23, %r321, %r3;
	@%p23 bra 	$L__BB0_5;
$L__BB0_42:
	shr.u64 	%rd7, %rd18, 2;
	add.s32 	%r320, %r320, 1;
	setp.gt.u64 	%p24, %rd18, 3;
	mov.u64 	%rd18, %rd7;
	@%p24 bra 	$L__BB0_3;
$L__BB0_43:
	mov.b32 	%r319, 0;
	st.global.v2.u32 	[%rd2+24], {%r319, %r319};
	st.global.u32 	[%rd2+32], %r319;
	mov.b64 	%rd17, 0;
	st.global.u64 	[%rd2+40], %rd17;
$L__BB0_44:
	ret;

}
	// .globl	_Z31generate_random_gpuInput_xorwowP17curandStateXORWOWPfiff
.visible .entry _Z31generate_random_gpuInput_xorwowP17curandStateXORWOWPfiff(
	.param .u64 .ptr .align 1 _Z31generate_random_gpuInput_xorwowP17curandStateXORWOWPfiff_param_0,
	.param .u64 .ptr .align 1 _Z31generate_random_gpuInput_xorwowP17curandStateXORWOWPfiff_param_1,
	.param .u32 _Z31generate_random_gpuInput_xorwowP17curandStateXORWOWPfiff_param_2,
	.param .f32 _Z31generate_random_gpuInput_xorwowP17curandStateXORWOWPfiff_param_3,
	.param .f32 _Z31generate_random_gpuInput_xorwowP17curandStateXORWOWPfiff_param_4
)
{
	.reg .pred 	%p<6>;
	.reg .b32 	%r<52>;
	.reg .b32 	%f<40>;
	.reg .b64 	%rd<9>;
	.reg .b64 	%fd<2>;

	ld.param.u64 	%rd2, [_Z31generate_random_gpuInput_xorwowP17curandStateXORWOWPfiff_param_0];
	ld.param.u64 	%rd3, [_Z31generate_random_gpuInput_xorwowP17curandStateXORWOWPfiff_param_1];
	ld.param.u32 	%r20, [_Z31generate_random_gpuInput_xorwowP17curandStateXORWOWPfiff_param_2];
	ld.param.f32 	%f6, [_Z31generate_random_gpuInput_xorwowP17curandStateXORWOWPfiff_param_3];
	ld.param.f32 	%f7, [_Z31generate_random_gpuInput_xorwowP17curandStateXORWOWPfiff_param_4];
	mov.u32 	%r21, %tid.x;
	mov.u32 	%r22, %ctaid.x;
	shl.b32 	%r23, %r22, 8;
	add.s32 	%r1, %r23, %r21;
	setp.ge.s32 	%p1, %r1, %r20;
	@%p1 bra 	$L__BB1_5;
	cvta.to.global.u64 	%rd4, %rd2;
	mul.wide.s32 	%rd5, %r1, 48;
	add.s64 	%rd1, %rd4, %rd5;
	ld.global.v2.u32 	{%r51, %r3}, [%rd1];
	ld.global.v2.u32 	{%r4, %r50}, [%rd1+8];
	ld.global.v2.u32 	{%r49, %r48}, [%rd1+16];
	ld.global.v2.u32 	{%r8, %r9}, [%rd1+24];
	ld.global.f64 	%fd1, [%rd1+40];
	setp.eq.s32 	%p2, %r8, 1;
	@%p2 bra 	$L__BB1_3;
	shr.u32 	%r25, %r3, 2;
	xor.b32  	%r26, %r25, %r3;
	shl.b32 	%r27, %r48, 4;
	shl.b32 	%r28, %r26, 1;
	xor.b32  	%r29, %r27, %r28;
	xor.b32  	%r30, %r29, %r48;
	xor.b32  	%r47, %r30, %r26;
	add.s32 	%r31, %r51, %r47;
	add.s32 	%r32, %r31, 362437;
	shr.u32 	%r33, %r4, 2;
	xor.b32  	%r34, %r33, %r4;
	shl.b32 	%r35, %r47, 4;
	shl.b32 	%r36, %r34, 1;
	xor.b32  	%r37, %r36, %r35;
	xor.b32  	%r38, %r37, %r34;
	xor.b32  	%r46, %r38, %r47;
	add.s32 	%r51, %r51, 724874;
	add.s32 	%r39, %r46, %r51;
	cvt.rn.f32.u32 	%f8, %r32;
	fma.rn.f32 	%f9, %f8, 0f2F800000, 0f2F000000;
	cvt.rn.f32.u32 	%f10, %r39;
	fma.rn.f32 	%f11, %f10, 0f30C90FDB, 0f30490FDB;
	setp.lt.f32 	%p3, %f9, 0f00800000;
	mul.f32 	%f12, %f9, 0f4B000000;
	selp.f32 	%f13, %f12, %f9, %p3;
	selp.f32 	%f14, 0fC1B80000, 0f00000000, %p3;
	mov.b32 	%r40, %f13;
	add.s32 	%r41, %r40, -1059760811;
	and.b32  	%r42, %r41, -8388608;
	sub.s32 	%r43, %r40, %r42;
	mov.b32 	%f15, %r43;
	cvt.rn.f32.s32 	%f16, %r42;
	fma.rn.f32 	%f17, %f16, 0f34000000, %f14;
	add.f32 	%f18, %f15, 0fBF800000;
	fma.rn.f32 	%f19, %f18, 0fBE055027, 0f3E1039F6;
	fma.rn.f32 	%f20, %f19, %f18, 0fBDF8CDCC;
	fma.rn.f32 	%f21, %f20, %f18, 0f3E0F2955;
	fma.rn.f32 	%f22, %f21, %f18, 0fBE2AD8B9;
	fma.rn.f32 	%f23, %f22, %f18, 0f3E4CED0B;
	fma.rn.f32 	%f24, %f23, %f18, 0fBE7FFF22;
	fma.rn.f32 	%f25, %f24, %f18, 0f3EAAAA78;
	fma.rn.f32 	%f26, %f25, %f18, 0fBF000000;
	mul.f32 	%f27, %f18, %f26;
	fma.rn.f32 	%f28, %f27, %f18, %f18;
	fma.rn.f32 	%f29, %f17, 0f3F317218, %f28;
	setp.gt.u32 	%p4, %r40, 2139095039;
	fma.rn.f32 	%f30, %f13, 0f7F800000, 0f7F800000;
	selp.f32 	%f31, %f30, %f29, %p4;
	setp.eq.f32 	%p5, %f13, 0f00000000;
	mul.f32 	%f32, %f31, 0fC0000000;
	selp.f32 	%f33, 0f7F800000, %f32, %p5;
	sqrt.rn.f32 	%f34, %f33;
	sin.approx.f32 	%f35, %f11;
	cos.approx.f32 	%f36, %f11;
	mul.f32 	%f39, %f34, %f35;
	mul.f32 	%f38, %f34, %f36;
	mov.b32 	%r45, 1;
	bra.uni 	$L__BB1_4;
$L__BB1_3:
	ld.global.f32 	%f38, [%rd1+32];
	mov.b32 	%r45, 0;
	mov.u32 	%r46, %r48;
	mov.u32 	%r47, %r49;
	mov.u32 	%r48, %r50;
	mov.u32 	%r49, %r4;
	mov.u32 	%r50, %r3;
	mov.f32 	%f39, %f38;
$L__BB1_4:
	fma.rn.f32 	%f37, %f6, %f39, %f7;
	cvta.to.global.u64 	%rd6, %rd3;
	mul.wide.s32 	%rd7, %r1, 4;
	add.s64 	%rd8, %rd6, %rd7;
	st.global.f32 	[%rd8], %f37;
	st.global.v2.u32 	[%rd1], {%r51, %r50};
	st.global.v2.u32 	[%rd1+8], {%r49, %r48};
	st.global.v2.u32 	[%rd1+16], {%r47, %r46};
	st.global.v2.u32 	[%rd1+24], {%r45, %r9};
	st.global.f32 	[%rd1+32], %f38;
	st.global.f64 	[%rd1+40], %fd1;
$L__BB1_5:
	ret;

}


// ===== COMPILED SASS (sm_100) =====

	.target	sm_100

	.elftype	@"ET_EXEC"


//--------------------- .note.nv.tkinfo           --------------------------
	.section	.note.nv.tkinfo,"",@"SHT_NOTE"
	.sectionflags	@"SHF_NOTE_NV_TKINFO"
	.tkinfo
        /*0018*/ 	.word	0x00000002
        /*0030*/ 	.string	""
        /*0030*/ 	.string	"ptxas"
        /*0030*/ 	.string	"Cuda compilation tools, release 13.0, V13.0.88"
        /*0030*/ 	.string	"Build cuda_13.0.r13.0/compiler.36424714_0"
        /*0030*/ 	.string	"-arch sm_100 -m 64 "



//--------------------- .note.nv.cuinfo           --------------------------
	.section	.note.nv.cuinfo,"",@"SHT_NOTE"
	.sectionflags	@"SHF_NOTE_NV_CUINFO"
        /*0018*/ 	.short	0x0002
        /*001a*/ 	.short	0x0064
        /*001c*/ 	.short	0x0082
	.zero		2


//--------------------- .nv.info                  --------------------------
	.section	.nv.info,"",@"SHT_CUDA_INFO"
	.align	4


	//----- nvinfo : EIATTR_REGCOUNT
	.align		4
        /*0000*/ 	.byte	0x04, 0x2f
        /*0002*/ 	.short	(.L_10 - .L_9)
	.align		4
.L_9:
        /*0004*/ 	.word	index@(_Z12setup_kernelP17curandStateXORWOWmi)
        /*0008*/ 	.word	0x00000020


	//----- nvinfo : EIATTR_FRAME_SIZE
	.align		4
.L_10:
        /*000c*/ 	.byte	0x04, 0x11
        /*000e*/ 	.short	(.L_12 - .L_11)
	.align		4
.L_11:
        /*0010*/ 	.word	index@(_Z12setup_kernelP17curandStateXORWOWmi)
        /*0014*/ 	.word	0x00000000


	//----- nvinfo : EIATTR_REGCOUNT
	.align		4
.L_12:
        /*0018*/ 	.byte	0x04, 0x2f
        /*001a*/ 	.short	(.L_14 - .L_13)
	.align		4
.L_13:
        /*001c*/ 	.word	index@(_Z31generate_random_gpuInput_xorwowP17curandStateXORWOWPfiff)
        /*0020*/ 	.word	0x0000001a


	//----- nvinfo : EIATTR_FRAME_SIZE
	.align		4
.L_14:
        /*0024*/ 	.byte	0x04, 0x11
        /*0026*/ 	.short	(.L_16 - .L_15)
	.align		4
.L_15:
        /*0028*/ 	.word	index@($__internal_0_$__cuda_sm20_sqrt_rn_f32_slowpath)
        /*002c*/ 	.word	0x00000000


	//----- nvinfo : EIATTR_FRAME_SIZE
	.align		4
.L_16:
        /*0030*/ 	.byte	0x04, 0x11
        /*0032*/ 	.short	(.L_18 - .L_17)
	.align		4
.L_17:
        /*0034*/ 	.word	index@(_Z31generate_random_gpuInput_xorwowP17curandStateXORWOWPfiff)
        /*0038*/ 	.word	0x00000000


	//----- nvinfo : EIATTR_MIN_STACK_SIZE
	.align		4
.L_18:
        /*003c*/ 	.byte	0x04, 0x12
        /*003e*/ 	.short	(.L_20 - .L_19)
	.align		4
.L_19:
        /*0040*/ 	.word	index@(_Z31generate_random_gpuInput_xorwowP17curandStateXORWOWPfiff)
        /*0044*/ 	.word	0x00000000


	//----- nvinfo : EIATTR_MIN_STACK_SIZE
	.align		4
.L_20:
        /*0048*/ 	.byte	0x04, 0x12
        /*004a*/ 	.short	(.L_22 - .L_21)
	.align		4
.L_21:
        /*004c*/ 	.word	index@(_Z12setup_kernelP17curandStateXORWOWmi)
        /*0050*/ 	.word	0x00000000
.L_22:


//--------------------- .nv.compat                --------------------------
	.section	.nv.compat,"",@"SHT_CUDA_COMPAT_INFO"
	.align	4
        /*0000*/ 	.byte	0x02, 0x09, 0x00, 0x00, 0x02, 0x02, 0x01, 0x00, 0x02, 0x05, 0x05, 0x00, 0x03, 0x07, 0x01, 0x01
        /*0010*/ 	.byte	0x02, 0x03, 0x00, 0x00, 0x02, 0x06, 0x01, 0x00, 0x04, 0x0b, 0x08, 0x00, 0x01, 0x00, 0x00, 0x00
        /*0020*/ 	.byte	0x00, 0x00, 0x00, 0x00


//--------------------- .nv.info._Z31generate_random_gpuInput_xorwowP17curandStateXORWOWPfiff --------------------------
	.section	.nv.info._Z31generate_random_gpuInput_xorwowP17curandStateXORWOWPfiff,"",@"SHT_CUDA_INFO"
	.sectionflags	@""
	.align	4


	//----- nvinfo : EIATTR_CUDA_API_VERSION
	.align		4
        /*0000*/ 	.byte	0x04, 0x37
        /*0002*/ 	.short	(.L_24 - .L_23)
.L_23:
        /*0004*/ 	.word	0x00000082


	//----- nvinfo : EIATTR_KPARAM_INFO
	.align		4
.L_24:
        /*0008*/ 	.byte	0x04, 0x17
        /*000a*/ 	.short	(.L_26 - .L_25)
.L_25:
        /*000c*/ 	.word	0x00000000
        /*0010*/ 	.short	0x0004
        /*0012*/ 	.short	0x0018
        /*0014*/ 	.byte	0x00, 0xf0, 0x11, 0x00


	//----- nvinfo : EIATTR_KPARAM_INFO
	.align		4
.L_26:
        /*0018*/ 	.byte	0x04, 0x17
        /*001a*/ 	.short	(.L_28 - .L_27)
.L_27:
        /*001c*/ 	.word	0x00000000
        /*0020*/ 	.short	0x0003
        /*0022*/ 	.short	0x0014
        /*0024*/ 	.byte	0x00, 0xf0, 0x11, 0x00


	//----- nvinfo : EIATTR_KPARAM_INFO
	.align		4
.L_28:
        /*0028*/ 	.byte	0x04, 0x17
        /*002a*/ 	.short	(.L_30 - .L_29)
.L_29:
        /*002c*/ 	.word	0x00000000
        /*0030*/ 	.short	0x0002
        /*0032*/ 	.short	0x0010
        /*0034*/ 	.byte	0x00, 0xf0, 0x11, 0x00


	//----- nvinfo : EIATTR_KPARAM_INFO
	.align		4
.L_30:
        /*0038*/ 	.byte	0x04, 0x17
        /*003a*/ 	.short	(.L_32 - .L_31)
.L_31:
        /*003c*/ 	.word	0x00000000
        /*0040*/ 	.short	0x0001
        /*0042*/ 	.short	0x0008
        /*0044*/ 	.byte	0x00, 0xf5, 0x21, 0x00


	//----- nvinfo : EIATTR_KPARAM_INFO
	.align		4
.L_32:
        /*0048*/ 	.byte	0x04, 0x17
        /*004a*/ 	.short	(.L_34 - .L_33)
.L_33:
        /*004c*/ 	.word	0x00000000
        /*0050*/ 	.short	0x0000
        /*0052*/ 	.short	0x0000
        /*0054*/ 	.byte	0x00, 0xf5, 0x21, 0x00


	//----- nvinfo : EIATTR_SPARSE_MMA_MASK
	.align		4
.L_34:
        /*0058*/ 	.byte	0x03, 0x50
        /*005a*/ 	.short	0x0000


	//----- nvinfo : EIATTR_MAXREG_COUNT
	.align		4
        /*005c*/ 	.byte	0x03, 0x1b
        /*005e*/ 	.short	0x00ff


	//----- nvinfo : EIATTR_MERCURY_ISA_VERSION
	.align		4
        /*0060*/ 	.byte	0x03, 0x5f
        /*0062*/ 	.short	0x0101


	//----- nvinfo : EIATTR_VRC_CTA_INIT_COUNT
	.align		4
        /*0064*/ 	.byte	0x02, 0x4a
	.zero		1
	.zero		1


	//----- nvinfo : EIATTR_EXIT_INSTR_OFFSETS
	.align		4
        /*0068*/ 	.byte	0x04, 0x1c
        /*006a*/ 	.short	(.L_36 - .L_35)


	//   ....[0]....
.L_35:
        /*006c*/ 	.word	0x00000060


	//   ....[1]....
        /*0070*/ 	.word	0x000006f0


	//----- nvinfo : EIATTR_CRS_STACK_SIZE
	.align		4
.L_36:
        /*0074*/ 	.byte	0x04, 0x1e
        /*0076*/ 	.short	(.L_38 - .L_37)
.L_37:
        /*0078*/ 	.word	0x00000000


	//----- nvinfo : EIATTR_CBANK_PARAM_SIZE
	.align		4
.L_38:
        /*007c*/ 	.byte	0x03, 0x19
        /*007e*/ 	.short	0x001c


	//----- nvinfo : EIATTR_PARAM_CBANK
	.align		4
        /*0080*/ 	.byte	0x04, 0x0a
        /*0082*/ 	.short	(.L_40 - .L_39)
	.align		4
.L_39:
        /*0084*/ 	.word	index@(.nv.constant0._Z31generate_random_gpuInput_xorwowP17curandStateXORWOWPfiff)
        /*0088*/ 	.short	0x0380
        /*008a*/ 	.short	0x001c


	//----- nvinfo : EIATTR_SW_WAR
	.align		4
.L_40:
        /*008c*/ 	.byte	0x04, 0x36
        /*008e*/ 	.short	(.L_42 - .L_41)
.L_41:
        /*0090*/ 	.word	0x00000008
.L_42:


//--------------------- .nv.info._Z12setup_kernelP17curandStateXORWOWmi --------------------------
	.section	.nv.info._Z12setup_kernelP17curandStateXORWOWmi,"",@"SHT_CUDA_INFO"
	.sectionflags	@""
	.align	4


	//----- nvinfo : EIATTR_CUDA_API_VERSION
	.align		4
        /*0000*/ 	.byte	0x04, 0x37
        /*0002*/ 	.short	(.L_44 - .L_43)
.L_43:
        /*0004*/ 	.word	0x00000082


	//----- nvinfo : EIATTR_KPARAM_INFO
	.align		4
.L_44:
        /*0008*/ 	.byte	0x04, 0x17
        /*000a*/ 	.short	(.L_46 - .L_45)
.L_45:
        /*000c*/ 	.word	0x00000000
        /*0010*/ 	.short	0x0002
        /*0012*/ 	.short	0x0010
        /*0014*/ 	.byte	0x00, 0xf0, 0x11, 0x00


	//----- nvinfo : EIATTR_KPARAM_INFO
	.align		4
.L_46:
        /*0018*/ 	.byte	0x04, 0x17
        /*001a*/ 	.short	(.L_48 - .L_47)
.L_47:
        /*001c*/ 	.word	0x00000000
        /*0020*/ 	.short	0x0001
        /*0022*/ 	.short	0x0008
        /*0024*/ 	.byte	0x00, 0xf0, 0x21, 0x00


	//----- nvinfo : EIATTR_KPARAM_INFO
	.align		4
.L_48:
        /*0028*/ 	.byte	0x04, 0x17
        /*002a*/ 	.short	(.L_50 - .L_49)
.L_49:
        /*002c*/ 	.word	0x00000000
        /*0030*/ 	.short	0x0000
        /*0032*/ 	.short	0x0000
        /*0034*/ 	.byte	0x00, 0xf5, 0x21, 0x00


	//----- nvinfo : EIATTR_SPARSE_MMA_MASK
	.align		4
.L_50:
        /*0038*/ 	.byte	0x03, 0x50
        /*003a*/ 	.short	0x0000


	//----- nvinfo : EIATTR_MAXREG_COUNT
	.align		4
        /*003c*/ 	.byte	0x03, 0x1b
        /*003e*/ 	.short	0x00ff


	//----- nvinfo : EIATTR_MERCURY_ISA_VERSION
	.align		4
        /*0040*/ 	.byte	0x03, 0x5f
        /*0042*/ 	.short	0x0101


	//----- nvinfo : EIATTR_VRC_CTA_INIT_COUNT
	.align		4
        /*0044*/ 	.byte	0x02, 0x4a
	.zero		1
	.zero		1


	//----- nvinfo : EIATTR_EXIT_INSTR_OFFSETS
	.align		4
        /*0048*/ 	.byte	0x04, 0x1c
        /*004a*/ 	.short	(.L_52 - .L_51)


	//   ....[0]....
.L_51:
        /*004c*/ 	.word	0x00000060


	//   ....[1]....
        /*0050*/ 	.word	0x00000fa0


	//----- nvinfo : EIATTR_CRS_STACK_SIZE
	.align		4
.L_52:
        /*0054*/ 	.byte	0x04, 0x1e
        /*0056*/ 	.short	(.L_54 - .L_53)
.L_53:
        /*0058*/ 	.word	0x00000000


	//----- nvinfo : EIATTR_CBANK_PARAM_SIZE
	.align		4
.L_54:
        /*005c*/ 	.byte	0x03, 0x19
        /*005e*/ 	.short	0x0014


	//----- nvinfo : EIATTR_PARAM_CBANK
	.align		4
        /*0060*/ 	.byte	0x04, 0x0a
        /*0062*/ 	.short	(.L_56 - .L_55)
	.align		4
.L_55:
        /*0064*/ 	.word	index@(.nv.constant0._Z12setup_kernelP17curandStateXORWOWmi)
        /*0068*/ 	.short	0x0380
        /*006a*/ 	.short	0x0014


	//----- nvinfo : EIATTR_SW_WAR
	.align		4
.L_56:
        /*006c*/ 	.byte	0x04, 0x36
        /*006e*/ 	.short	(.L_58 - .L_57)
.L_57:
        /*0070*/ 	.word	0x00000008
.L_58:


//--------------------- .nv.callgraph             --------------------------
	.section	.nv.callgraph,"",@"SHT_CUDA_CALLGRAPH"
	.align	4
	.sectionentsize	8
	.align		4
        /*0000*/ 	.word	0x00000000
	.align		4
        /*0004*/ 	.word	0xffffffff
	.align		4
        /*0008*/ 	.word	0x00000000
	.align		4
        /*000c*/ 	.word	0xfffffffe
	.align		4
        /*0010*/ 	.word	0x00000000
	.align		4
        /*0014*/ 	.word	0xfffffffd
	.align		4
        /*0018*/ 	.word	0x00000000
	.align		4
        /*001c*/ 	.word	0xfffffffc


//--------------------- .nv.constant4             --------------------------
	.section	.nv.constant4,"a",@progbits
	.align	8
	.align		8
.nv.constant4:
        /*0000*/ 	.dword	precalc_xorwow_matrix
	.align		8
        /*0008*/ 	.dword	precalc_xorwow_offset_matrix
	.align		8
        /*0010*/ 	.dword	mrg32k3aM1
	.align		8
        /*0018*/ 	.dword	mrg32k3aM2
	.align		8
        /*0020*/ 	.dword	mrg32k3aM1SubSeq
	.align		8
        /*0028*/ 	.dword	mrg32k3aM2SubSeq
	.align		8
        /*0030*/ 	.dword	mrg32k3aM1Seq
	.align		8
        /*0038*/ 	.dword	mrg32k3aM2Seq


//--------------------- .nv.constant3             --------------------------
	.section	.nv.constant3,"a",@progbits
	.align	8
.nv.constant3:
	.type		__cr_lgamma_table,@object
	.size		__cr_lgamma_table,(.L_8 - __cr_lgamma_table)
__cr_lgamma_table:
        /*0000*/ 	.byte	0x00, 0x00, 0x00, 0x00, 0x00, 0x00, 0x00, 0x00, 0x00, 0x00, 0x00, 0x00, 0x00, 0x00, 0x00, 0x00
        /*0010*/ 	.byte	0xef, 0x39, 0xfa, 0xfe, 0x42, 0x2e, 0xe6, 0x3f, 0x02, 0x20, 0x2a, 0xfa, 0x0b, 0xab, 0xfc, 0x3f
        /*0020*/ 	.byte	0xf9, 0x2c, 0x92, 0x7c, 0xa7, 0x6c, 0x09, 0x40, 0xc9, 0x79, 0x44, 0x3c, 0x64, 0x26, 0x13, 0x40
        /*0030*/ 	.byte	0xca, 0x01, 0xcf, 0x3a, 0x27, 0x51, 0x1a, 0x40, 0x30, 0xcc, 0x2d, 0xf3, 0xe1, 0x0c, 0x21, 0x40
        /*0040*/ 	.byte	0x0d, 0xb7, 0xfc, 0x82, 0x8e, 0x35, 0x25, 0x40
.L_8:


//--------------------- .text._Z31generate_random_gpuInput_xorwowP17curandStateXORWOWPfiff --------------------------
	.section	.text._Z31generate_random_gpuInput_xorwowP17curandStateXORWOWPfiff,"ax",@progbits
	.align	128
        .global         _Z31generate_random_gpuInput_xorwowP17curandStateXORWOWPfiff
        .type           _Z31generate_random_gpuInput_xorwowP17curandStateXORWOWPfiff,@function
        .size           _Z31generate_random_gpuInput_xorwowP17curandStateXORWOWPfiff,(.L_x_17 - _Z31generate_random_gpuInput_xorwowP17curandStateXORWOWPfiff)
        .other          _Z31generate_random_gpuInput_xorwowP17curandStateXORWOWPfiff,@"STO_CUDA_ENTRY STV_DEFAULT"
_Z31generate_random_gpuInput_xorwowP17curandStateXORWOWPfiff:
.text._Z31generate_random_gpuInput_xorwowP17curandStateXORWOWPfiff:
[----:B------:R-:W-:Y:S01]  /*0000*/  LDC R1, c[0x0][0x37c] ;  /* 0x0000df00ff017b82 */ /* 0x000fe20000000800 */
[----:B------:R-:W0:Y:S01]  /*0010*/  S2R R14, SR_TID.X ;  /* 0x00000000000e7919 */ /* 0x000e220000002100 */
[----:B------:R-:W1:Y:S01]  /*0020*/  LDCU UR4, c[0x0][0x390] ;  /* 0x00007200ff0477ac */ /* 0x000e620008000800 */
[----:B------:R-:W0:Y:S02]  /*0030*/  S2R R3, SR_CTAID.X ;  /* 0x0000000000037919 */ /* 0x000e240000002500 */
[----:B0-----:R-:W-:-:S04]  /*0040*/  LEA R14, R3, R14, 0x8 ;  /* 0x0000000e030e7211 */ /* 0x001fc800078e40ff */
[----:B-1----:R-:W-:-:S13]  /*0050*/  ISETP.GE.AND P0, PT, R14, UR4, PT ;  /* 0x000000040e007c0c */ /* 0x002fda000bf06270 */
[----:B------:R-:W-:Y:S05]  /*0060*/  @P0 EXIT ;  /* 0x000000000000094d */ /* 0x000fea0003800000 */
[----:B------:R-:W0:Y:S01]  /*0070*/  LDC.64 R10, c[0x0][0x380] ;  /* 0x0000e000ff0a7b82 */ /* 0x000e220000000a00 */
[----:B------:R-:W1:Y:S01]  /*0080*/  LDCU.64 UR4, c[0x0][0x358] ;  /* 0x00006b00ff0477ac */ /* 0x000e620008000a00 */
[----:B0-----:R-:W-:-:S05]  /*0090*/  IMAD.WIDE R10, R14, 0x30, R10 ;  /* 0x000000300e0a7825 */ /* 0x001fca00078e020a */
[----:B-1----:R-:W2:Y:S04]  /*00a0*/  LDG.E.64 R20, desc[UR4][R10.64+0x18] ;  /* 0x000018040a147981 */ /* 0x002ea8000c1e1b00 */
[----:B------:R0:W5:Y:S04]  /*00b0*/  LDG.E.64 R8, desc[UR4][R10.64+0x28] ;  /* 0x000028040a087981 */ /* 0x000168000c1e1b00 */
[----:B------:R0:W5:Y:S04]  /*00c0*/  LDG.E.64 R12, desc[UR4][R10.64] ;  /* 0x000000040a0c7981 */ /* 0x000168000c1e1b00 */
[----:B------:R0:W5:Y:S04]  /*00d0*/  LDG.E.64 R6, desc[UR4][R10.64+0x8] ;  /* 0x000008040a067981 */ /* 0x000168000c1e1b00 */
[----:B------:R0:W5:Y:S01]  /*00e0*/  LDG.E.64 R4, desc[UR4][R10.64+0x10] ;  /* 0x000010040a047981 */ /* 0x000162000c1e1b00 */
[----:B------:R-:W-:Y:S01]  /*00f0*/  BSSY.RECONVERGENT B0, `(.L_x_0) ;  /* 0x0000050000007945 */ /* 0x000fe20003800200 */
[----:B--2---:R-:W-:-:S13]  /*0100*/  ISETP.NE.AND P0, PT, R20, 0x1, PT ;  /* 0x000000011400780c */ /* 0x004fda0003f05270 */
[----:B0-----:R-:W-:Y:S05]  /*0110*/  @!P0 BRA `(.L_x_1) ;  /* 0x0000000400148947 */ /* 0x001fea0003800000 */
[----:B-----5:R-:W-:Y:S01]  /*0120*/  SHF.R.U32.HI R0, RZ, 0x2, R13 ;  /* 0x00000002ff007819 */ /* 0x020fe2000001160d */
[----:B------:R-:W-:Y:S02]  /*0130*/  IMAD.SHL.U32 R2, R5, 0x10, RZ ;  /* 0x0000001005027824 */ /* 0x000fe400078e00ff */
[----:B------:R-:W-:Y:S01]  /*0140*/  HFMA2 R16, -RZ, RZ, 1.5048828125, 33.21875 ;  /* 0x3e055027ff107431 */ /* 0x000fe200000001ff */
[----:B------:R-:W-:Y:S01]  /*0150*/  BSSY.RECONVERGENT B1, `(.L_x_2) ;  /* 0x000003a000017945 */ /* 0x000fe20003800200 */
[----:B------:R-:W-:-:S04]  /*0160*/  LOP3.LUT R0, R0, R13, RZ, 0x3c, !PT ;  /* 0x0000000d00007212 */ /* 0x000fc800078e3cff */
[----:B------:R-:W-:-:S04]  /*0170*/  SHF.L.U32 R3, R0, 0x1, RZ ;  /* 0x0000000100037819 */ /* 0x000fc800000006ff */
[----:B------:R-:W-:-:S04]  /*0180*/  LOP3.LUT R3, R5, R2, R3, 0x96, !PT ;  /* 0x0000000205037212 */ /* 0x000fc800078e9603 */
[----:B------:R-:W-:Y:S01]  /*0190*/  LOP3.LUT R2, R3, R0, RZ, 0x3c, !PT ;  /* 0x0000000003027212 */ /* 0x000fe200078e3cff */
[----:B------:R-:W-:-:S03]  /*01a0*/  IMAD.MOV.U32 R3, RZ, RZ, 0x2f800000 ;  /* 0x2f800000ff037424 */ /* 0x000fc600078e00ff */
[C---:B------:R-:W-:Y:S02]  /*01b0*/  IADD3 R0, PT, PT, R12.reuse, 0x587c5, R2 ;  /* 0x000587c50c007810 */ /* 0x040fe40007ffe002 */
[----:B------:R-:W-:Y:S02]  /*01c0*/  IADD3 R12, PT, PT, R12, 0xb0f8a, RZ ;  /* 0x000b0f8a0c0c7810 */ /* 0x000fe40007ffe0ff */
[----:B------:R-:W-:-:S05]  /*01d0*/  I2FP.F32.U32 R0, R0 ;  /* 0x0000000000007245 */ /* 0x000fca0000201000 */
[----:B------:R-:W-:-:S05]  /*01e0*/  FFMA R0, R0, R3, 1.1641532182693481445e-10 ;  /* 0x2f00000000007423 */ /* 0x000fca0000000003 */
[----:B------:R-:W-:-:S13]  /*01f0*/  FSETP.GEU.AND P0, PT, R0, 1.175494350822287508e-38, PT ;  /* 0x008000000000780b */ /* 0x000fda0003f0e000 */
[----:B------:R-:W-:-:S05]  /*0200*/  @!P0 FMUL R0, R0, 8388608 ;  /* 0x4b00000000008820 */ /* 0x000fca0000400000 */
[----:B------:R-:W-:-:S04]  /*0210*/  IADD3 R3, PT, PT, R0, -0x3f2aaaab, RZ ;  /* 0xc0d5555500037810 */ /* 0x000fc80007ffe0ff */
[----:B------:R-:W-:-:S05]  /*0220*/  LOP3.LUT R13, R3, 0xff800000, RZ, 0xc0, !PT ;  /* 0xff800000030d7812 */ /* 0x000fca00078ec0ff */
[----:B------:R-:W-:-:S04]  /*0230*/  IMAD.IADD R3, R0, 0x1, -R13 ;  /* 0x0000000100037824 */ /* 0x000fc800078e0a0d */
[----:B------:R-:W-:Y:S01]  /*0240*/  FADD R15, R3, -1 ;  /* 0xbf800000030f7421 */ /* 0x000fe20000000000 */
[----:B------:R-:W-:Y:S02]  /*0250*/  FSEL R3, RZ, -23, P0 ;  /* 0xc1b80000ff037808 */ /* 0x000fe40000000000 */
[----:B------:R-:W-:Y:S01]  /*0260*/  ISETP.GT.U32.AND P0, PT, R0, 0x7f7fffff, PT ;  /* 0x7f7fffff0000780c */ /* 0x000fe20003f04070 */
[----:B------:R-:W-:-:S04]  /*0270*/  FFMA R16, R15, -R16, 0.14084610342979431152 ;  /* 0x3e1039f60f107423 */ /* 0x000fc80000000810 */
[----:B------:R-:W-:-:S04]  /*0280*/  FFMA R16, R15, R16, -0.12148627638816833496 ;  /* 0xbdf8cdcc0f107423 */ /* 0x000fc80000000010 */
[----:B------:R-:W-:-:S04]  /*0290*/  FFMA R16, R15, R16, 0.13980610668659210205 ;  /* 0x3e0f29550f107423 */ /* 0x000fc80000000010 */
[----:B------:R-:W-:-:S04]  /*02a0*/  FFMA R16, R15, R16, -0.16684235632419586182 ;  /* 0xbe2ad8b90f107423 */ /* 0x000fc80000000010 */
[----:B------:R-:W-:-:S04]  /*02b0*/  FFMA R16, R15, R16, 0.20012299716472625732 ;  /* 0x3e4ced0b0f107423 */ /* 0x000fc80000000010 */
[----:B------:R-:W-:-:S04]  /*02c0*/  FFMA R16, R15, R16, -0.24999669194221496582 ;  /* 0xbe7fff220f107423 */ /* 0x000fc80000000010 */
[----:B------:R-:W-:-:S04]  /*02d0*/  FFMA R16, R15, R16, 0.33333182334899902344 ;  /* 0x3eaaaa780f107423 */ /* 0x000fc80000000010 */
[C---:B------:R-:W-:Y:S01]  /*02e0*/  FFMA R18, R15.reuse, R16, -0.5 ;  /* 0xbf0000000f127423 */ /* 0x040fe20000000010 */
[----:B------:R-:W-:Y:S02]  /*02f0*/  I2FP.F32.S32 R16, R13 ;  /* 0x0000000d00107245 */ /* 0x000fe40000201400 */
[----:B------:R-:W-:Y:S01]  /*0300*/  MOV R13, 0x7f800000 ;  /* 0x7f800000000d7802 */ /* 0x000fe20000000f00 */
[C---:B------:R-:W-:Y:S02]  /*0310*/  FMUL R18, R15.reuse, R18 ;  /* 0x000000120f127220 */ /* 0x040fe40000400000 */
[----:B------:R-:W-:Y:S01]  /*0320*/  FFMA R16, R16, 1.1920928955078125e-07, R3 ;  /* 0x3400000010107823 */ /* 0x000fe20000000003 */
[----:B------:R-:W-:Y:S01]  /*0330*/  SHF.R.U32.HI R3, RZ, 0x2, R6 ;  /* 0x00000002ff037819 */ /* 0x000fe20000011606 */
[----:B------:R-:W-:-:S03]  /*0340*/  FFMA R15, R15, R18, R15 ;  /* 0x000000120f0f7223 */ /* 0x000fc6000000000f */
[----:B------:R-:W-:Y:S01]  /*0350*/  LOP3.LUT R3, R3, R6, RZ, 0x3c, !PT ;  /* 0x0000000603037212 */ /* 0x000fe200078e3cff */
[----:B------:R-:W-:Y:S01]  /*0360*/  FFMA R15, R16, 0.69314718246459960938, R15 ;  /* 0x3f317218100f7823 */ /* 0x000fe2000000000f */
[C---:B------:R-:W-:Y:S01]  /*0370*/  @P0 FFMA R15, R0.reuse, R13, +INF ;  /* 0x7f800000000f0423 */ /* 0x040fe2000000000d */
[----:B------:R-:W-:Y:S02]  /*0380*/  FSETP.NEU.AND P0, PT, R0, RZ, PT ;  /* 0x000000ff0000720b */ /* 0x000fe40003f0d000 */
[----:B------:R-:W-:Y:S02]  /*0390*/  IMAD.SHL.U32 R13, R3, 0x2, RZ ;  /* 0x00000002030d7824 */ /* 0x000fe400078e00ff */
[----:B------:R-:W-:Y:S01]  /*03a0*/  FMUL R15, R15, -2 ;  /* 0xc00000000f0f7820 */ /* 0x000fe20000400000 */
[----:B------:R-:W-:-:S04]  /*03b0*/  SHF.L.U32 R6, R2, 0x4, RZ ;  /* 0x0000000402067819 */ /* 0x000fc800000006ff */
[----:B------:R-:W-:Y:S02]  /*03c0*/  FSEL R17, R15, +INF , P0 ;  /* 0x7f8000000f117808 */ /* 0x000fe40000000000 */
[----:B------:R-:W-:Y:S01]  /*03d0*/  LOP3.LUT R3, R3, R13, R6, 0x96, !PT ;  /* 0x0000000d03037212 */ /* 0x000fe200078e9606 */
[----:B------:R-:W-:Y:S01]  /*03e0*/  HFMA2 R13, -RZ, RZ, 0.1495361328125, 0.0004794597625732421875 ;  /* 0x30c90fdbff0d7431 */ /* 0x000fe200000001ff */
[----:B------:R0:W1:Y:S01]  /*03f0*/  MUFU.RSQ R16, R17 ;  /* 0x0000001100107308 */ /* 0x0000620000001400 */
[----:B------:R-:W-:Y:S01]  /*0400*/  VIADD R6, R17, 0xf3000000 ;  /* 0xf300000011067836 */ /* 0x000fe20000000000 */
[----:B------:R-:W-:-:S04]  /*0410*/  LOP3.LUT R3, R3, R2, RZ, 0x3c, !PT ;  /* 0x0000000203037212 */ /* 0x000fc800078e3cff */
[----:B------:R-:W-:Y:S02]  /*0420*/  ISETP.GT.U32.AND P0, PT, R6, 0x727fffff, PT ;  /* 0x727fffff0600780c */ /* 0x000fe40003f04070 */
[----:B------:R-:W-:-:S04]  /*0430*/  IADD3 R0, PT, PT, R3, R12, RZ ;  /* 0x0000000c03007210 */ /* 0x000fc80007ffe0ff */
[----:B------:R-:W-:-:S05]  /*0440*/  I2FP.F32.U32 R0, R0 ;  /* 0x0000000000007245 */ /* 0x000fca0000201000 */
[----:B------:R-:W-:Y:S02]  /*0450*/  FFMA R6, R0, R13, 7.314590599882819788e-10 ;  /* 0x30490fdb00067423 */ /* 0x000fe4000000000d */
[----:B01----:R-:W-:Y:S05]  /*0460*/  @!P0 BRA `(.L_x_3) ;  /* 0x0000000000108947 */ /* 0x003fea0003800000 */
[----:B------:R-:W-:-:S07]  /*0470*/  MOV R19, 0x490 ;  /* 0x0000049000137802 */ /* 0x000fce0000000f00 */
[----:B------:R-:W-:Y:S05]  /*0480*/  CALL.REL.NOINC `($__internal_0_$__cuda_sm20_sqrt_rn_f32_slowpath) ;  /* 0x00000000009c7944 */ /* 0x000fea0003c00000 */
[----:B------:R-:W-:Y:S01]  /*0490*/  IMAD.MOV.U32 R0, RZ, RZ, R13 ;  /* 0x000000ffff007224 */ /* 0x000fe200078e000d */
[----:B------:R-:W-:Y:S06]  /*04a0*/  BRA `(.L_x_4) ;  /* 0x0000000000107947 */ /* 0x000fec0003800000 */
.L_x_3:
[----:B------:R-:W-:Y:S01]  /*04b0*/  FMUL.FTZ R0, R17, R16 ;  /* 0x0000001011007220 */ /* 0x000fe20000410000 */
[----:B------:R-:W-:-:S03]  /*04c0*/  FMUL.FTZ R15, R16, 0.5 ;  /* 0x3f000000100f7820 */ /* 0x000fc60000410000 */
[----:B------:R-:W-:-:S04]  /*04d0*/  FFMA R13, -R0, R0, R17 ;  /* 0x00000000000d7223 */ /* 0x000fc80000000111 */
[----:B------:R-:W-:-:S07]  /*04e0*/  FFMA R0, R13, R15, R0 ;  /* 0x0000000f0d007223 */ /* 0x000fce0000000000 */
.L_x_4:
[----:B------:R-:W-:Y:S05]  /*04f0*/  BSYNC.RECONVERGENT B1 ;  /* 0x0000000000017941 */ /* 0x000fea0003800200 */
.L_x_2:
[----:B------:R-:W-:Y:S01]  /*0500*/  FMUL.RZ R17, R6, 0.15915493667125701904 ;  /* 0x3e22f98306117820 */ /* 0x000fe2000040c000 */
[----:B------:R-:W-:-:S03]  /*0510*/  MOV R16, 0x1 ;  /* 0x0000000100107802 */ /* 0x000fc60000000f00 */
[----:B------:R-:W0:Y:S08]  /*0520*/  MUFU.SIN R13, R17 ;  /* 0x00000011000d7308 */ /* 0x000e300000000400 */
[----:B------:R-:W1:Y:S01]  /*0530*/  MUFU.COS R15, R17 ;  /* 0x00000011000f7308 */ /* 0x000e620000000000 */
[-C--:B0-----:R-:W-:Y:S01]  /*0540*/  FMUL R6, R13, R0.reuse ;  /* 0x000000000d067220 */ /* 0x081fe20000400000 */
[----:B-1----:R-:W-:Y:S01]  /*0550*/  FMUL R15, R15, R0 ;  /* 0x000000000f0f7220 */ /* 0x002fe20000400000 */
[----:B------:R-:W-:Y:S06]  /*0560*/  BRA `(.L_x_5) ;  /* 0x0000000000207947 */ /* 0x000fec0003800000 */
.L_x_1:
[----:B------:R-:W2:Y:S01]  /*0570*/  LDG.E R15, desc[UR4][R10.64+0x20] ;  /* 0x000020040a0f7981 */ /* 0x000ea2000c1e1900 */
[----:B-----5:R-:W-:Y:S01]  /*0580*/  MOV R3, R5 ;  /* 0x0000000500037202 */ /* 0x020fe20000000f00 */
[----:B------:R-:W-:Y:S02]  /*0590*/  IMAD.MOV.U32 R2, RZ, RZ, R4 ;  /* 0x000000ffff027224 */ /* 0x000fe400078e0004 */
[----:B------:R-:W-:Y:S01]  /*05a0*/  HFMA2 R16, -RZ, RZ, 0, 0 ;  /* 0x00000000ff107431 */ /* 0x000fe200000001ff */
[----:B------:R-:W-:Y:S01]  /*05b0*/  MOV R5, R7 ;  /* 0x0000000700057202 */ /* 0x000fe20000000f00 */
[----:B------:R-:W-:Y:S01]  /*05c0*/  IMAD.MOV.U32 R4, RZ, RZ, R6 ;  /* 0x000000ffff047224 */ /* 0x000fe200078e0006 */
[----:B------:R-:W-:Y:S02]  /*05d0*/  MOV R7, R13 ;  /* 0x0000000d00077202 */ /* 0x000fe40000000f00 */
[----:B--2---:R-:W-:-:S07]  /*05e0*/  MOV R6, R15 ;  /* 0x0000000f00067202 */ /* 0x004fce0000000f00 */
.L_x_5:
[----:B------:R-:W-:Y:S05]  /*05f0*/  BSYNC.RECONVERGENT B0 ;  /* 0x0000000000007941 */ /* 0x000fea0003800200 */
.L_x_0:
[----:B------:R-:W0:Y:S01]  /*0600*/  LDC R13, c[0x0][0x398] ;  /* 0x0000e600ff0d7b82 */ /* 0x000e220000000800 */
[----:B------:R-:W0:Y:S01]  /*0610*/  LDCU UR6, c[0x0][0x394] ;  /* 0x00007280ff0677ac */ /* 0x000e220008000800 */
[----:B------:R-:W-:Y:S01]  /*0620*/  IMAD.MOV.U32 R22, RZ, RZ, R12 ;  /* 0x000000ffff167224 */ /* 0x000fe200078e000c */
[----:B------:R-:W-:Y:S02]  /*0630*/  MOV R23, R7 ;  /* 0x0000000700177202 */ /* 0x000fe40000000f00 */
[----:B------:R-:W-:-:S03]  /*0640*/  MOV R17, R21 ;  /* 0x0000001500117202 */ /* 0x000fc60000000f00 */
[----:B------:R-:W1:Y:S01]  /*0650*/  LDC.64 R18, c[0x0][0x388] ;  /* 0x0000e200ff127b82 */ /* 0x000e620000000a00 */
[----:B0-----:R-:W-:Y:S01]  /*0660*/  FFMA R13, R6, UR6, R13 ;  /* 0x00000006060d7c23 */ /* 0x001fe2000800000d */
[----:B-1----:R-:W-:-:S05]  /*0670*/  IMAD.WIDE R18, R14, 0x4, R18 ;  /* 0x000000040e127825 */ /* 0x002fca00078e0212 */
[----:B------:R-:W-:Y:S04]  /*0680*/  STG.E desc[UR4][R18.64], R13 ;  /* 0x0000000d12007986 */ /* 0x000fe8000c101904 */
[----:B------:R-:W-:Y:S04]  /*0690*/  STG.E.64 desc[UR4][R10.64], R22 ;  /* 0x000000160a007986 */ /* 0x000fe8000c101b04 */
[----:B------:R-:W-:Y:S04]  /*06a0*/  STG.E.64 desc[UR4][R10.64+0x8], R4 ;  /* 0x000008040a007986 */ /* 0x000fe8000c101b04 */
[----:B------:R-:W-:Y:S04]  /*06b0*/  STG.E.64 desc[UR4][R10.64+0x10], R2 ;  /* 0x000010020a007986 */ /* 0x000fe8000c101b04 */
[----:B------:R-:W-:Y:S04]  /*06c0*/  STG.E.64 desc[UR4][R10.64+0x18], R16 ;  /* 0x000018100a007986 */ /* 0x000fe8000c101b04 */
[----:B------:R-:W-:Y:S04]  /*06d0*/  STG.E.64 desc[UR4][R10.64+0x28], R8 ;  /* 0x000028080a007986 */ /* 0x000fe8000c101b04 */
[----:B------:R-:W-:Y:S01]  /*06e0*/  STG.E desc[UR4][R10.64+0x20], R15 ;  /* 0x0000200f0a007986 */ /* 0x000fe2000c101904 */
[----:B------:R-:W-:Y:S05]  /*06f0*/  EXIT ;  /* 0x000000000000794d */ /* 0x000fea0003800000 */
        .weak           $__internal_0_$__cuda_sm20_sqrt_rn_f32_slowpath
        .type           $__internal_0_$__cuda_sm20_sqrt_rn_f32_slowpath,@function
        .size           $__internal_0_$__cuda_sm20_sqrt_rn_f32_slowpath,(.L_x_17 - $__internal_0_$__cuda_sm20_sqrt_rn_f32_slowpath)
$__internal_0_$__cuda_sm20_sqrt_rn_f32_slowpath:
[----:B------:R-:W-:-:S13]  /*0700*/  LOP3.LUT P0, RZ, R17, 0x7fffffff, RZ, 0xc0, !PT ;  /* 0x7fffffff11ff7812 */ /* 0x000fda000780c0ff */
[----:B------:R-:W-:Y:S01]  /*0710*/  @!P0 IMAD.MOV.U32 R13, RZ, RZ, R17 ;  /* 0x000000ffff0d8224 */ /* 0x000fe200078e0011 */
[----:B------:R-:W-:Y:S06]  /*0720*/  @!P0 BRA `(.L_x_6) ;  /* 0x0000000000448947 */ /* 0x000fec0003800000 */
[----:B------:R-:W-:Y:S02]  /*0730*/  FSETP.GEU.FTZ.AND P0, PT, R17, RZ, PT ;  /* 0x000000ff1100720b */ /* 0x000fe40003f1e000 */
[----:B------:R-:W-:-:S11]  /*0740*/  MOV R0, R17 ;  /* 0x0000001100007202 */ /* 0x000fd60000000f00 */
[----:B------:R-:W-:Y:S01]  /*0750*/  @!P0 MOV R13, 0x7fffffff ;  /* 0x7fffffff000d8802 */ /* 0x000fe20000000f00 */
[----:B------:R-:W-:Y:S06]  /*0760*/  @!P0 BRA `(.L_x_6) ;  /* 0x0000000000348947 */ /* 0x000fec0003800000 */
[----:B------:R-:W-:-:S13]  /*0770*/  FSETP.GTU.FTZ.AND P0, PT, |R0|, +INF , PT ;  /* 0x7f8000000000780b */ /* 0x000fda0003f1c200 */
[----:B------:R-:W-:Y:S01]  /*0780*/  @P0 FADD.FTZ R13, R0, 1 ;  /* 0x3f800000000d0421 */ /* 0x000fe20000010000 */
[----:B------:R-:W-:Y:S06]  /*0790*/  @P0 BRA `(.L_x_6) ;  /* 0x0000000000280947 */ /* 0x000fec0003800000 */
[----:B------:R-:W-:-:S13]  /*07a0*/  FSETP.NEU.FTZ.AND P0, PT, |R0|, +INF , PT ;  /* 0x7f8000000000780b */ /* 0x000fda0003f1d200 */
[----:B------:R-:W-:-:S04]  /*07b0*/  @P0 FFMA R15, R0, 1.84467440737095516160e+19, RZ ;  /* 0x5f800000000f0823 */ /* 0x000fc800000000ff */
[----:B------:R-:W0:Y:S02]  /*07c0*/  @P0 MUFU.RSQ R16, R15 ;  /* 0x0000000f00100308 */ /* 0x000e240000001400 */
[----:B0-----:R-:W-:Y:S01]  /*07d0*/  @P0 FMUL.FTZ R18, R15, R16 ;  /* 0x000000100f120220 */ /* 0x001fe20000410000 */
[----:B------:R-:W-:-:S03]  /*07e0*/  @P0 FMUL.FTZ R16, R16, 0.5 ;  /* 0x3f00000010100820 */ /* 0x000fc60000410000 */
[----:B------:R-:W-:-:S04]  /*07f0*/  @P0 FADD.FTZ R13, -R18, -RZ ;  /* 0x800000ff120d0221 */ /* 0x000fc80000010100 */
[----:B------:R-:W-:Y:S01]  /*0800*/  @P0 FFMA R17, R18, R13, R15 ;  /* 0x0000000d12110223 */ /* 0x000fe2000000000f */
[----:B------:R-:W-:-:S03]  /*0810*/  @!P0 IMAD.MOV.U32 R13, RZ, RZ, R0 ;  /* 0x000000ffff0d8224 */ /* 0x000fc600078e0000 */
[----:B------:R-:W-:-:S04]  /*0820*/  @P0 FFMA R16, R17, R16, R18 ;  /* 0x0000001011100223 */ /* 0x000fc80000000012 */
[----:B------:R-:W-:-:S07]  /*0830*/  @P0 FMUL.FTZ R13, R16, 2.3283064365386962891e-10 ;  /* 0x2f800000100d0820 */ /* 0x000fce0000410000 */
.L_x_6:
[----:B------:R-:W-:Y:S01]  /*0840*/  HFMA2 R17, -RZ, RZ, 0, 0 ;  /* 0x00000000ff117431 */ /* 0x000fe200000001ff */
[----:B------:R-:W-:-:S04]  /*0850*/  MOV R16, R19 ;  /* 0x0000001300107202 */ /* 0x000fc80000000f00 */
[----:B------:R-:W-:Y:S05]  /*0860*/  RET.REL.NODEC R16 `(_Z31generate_random_gpuInput_xorwowP17curandStateXORWOWPfiff) ;  /* 0xfffffff410e47950 */ /* 0x000fea0003c3ffff */
.L_x_7:
[----:B------:R-:W-:-:S00]  /*0870*/  BRA `(.L_x_7) ;  /* 0xfffffffc00fc7947 */ /* 0x000fc0000383ffff */
[----:B------:R-:W-:-:S00]  /*0880*/  NOP ;  /* 0x0000000000007918 */ /* 0x000fc00000000000 */
[----:B------:R-:W-:-:S00]  /*0890*/  NOP ;  /* 0x0000000000007918 */ /* 0x000fc00000000000 */
[----:B------:R-:W-:-:S00]  /*08a0*/  NOP ;  /* 0x0000000000007918 */ /* 0x000fc00000000000 */
[----:B------:R-:W-:-:S00]  /*08b0*/  NOP ;  /* 0x0000000000007918 */ /* 0x000fc00000000000 */
[----:B------:R-:W-:-:S00]  /*08c0*/  NOP ;  /* 0x0000000000007918 */ /* 0x000fc00000000000 */
[----:B------:R-:W-:-:S00]  /*08d0*/  NOP ;  /* 0x0000000000007918 */ /* 0x000fc00000000000 */
[----:B------:R-:W-:-:S00]  /*08e0*/  NOP ;  /* 0x0000000000007918 */ /* 0x000fc00000000000 */
[----:B------:R-:W-:-:S00]  /*08f0*/  NOP ;  /* 0x0000000000007918 */ /* 0x000fc00000000000 */
.L_x_17:


//--------------------- .text._Z12setup_kernelP17curandStateXORWOWmi --------------------------
	.section	.text._Z12setup_kernelP17curandStateXORWOWmi,"ax",@progbits
	.align	128
        .global         _Z12setup_kernelP17curandStateXORWOWmi
        .type           _Z12setup_kernelP17curandStateXORWOWmi,@function
        .size           _Z12setup_kernelP17curandStateXORWOWmi,(.L_x_19 - _Z12setup_kernelP17curandStateXORWOWmi)
        .other          _Z12setup_kernelP17curandStateXORWOWmi,@"STO_CUDA_ENTRY STV_DEFAULT"
_Z12setup_kernelP17curandStateXORWOWmi:
.text._Z12setup_kernelP17curandStateXORWOWmi:
[----:B------:R-:W-:Y:S01]  /*0000*/  LDC R1, c[0x0][0x37c] ;  /* 0x0000df00ff017b82 */ /* 0x000fe20000000800 */
[----:B------:R-:W0:Y:S01]  /*0010*/  S2R R11, SR_TID.X ;  /* 0x00000000000b7919 */ /* 0x000e220000002100 */
[----:B------:R-:W1:Y:S01]  /*0020*/  LDCU UR4, c[0x0][0x390] ;  /* 0x00007200ff0477ac */ /* 0x000e620008000800 */
[----:B------:R-:W0:Y:S02]  /*0030*/  S2R R0, SR_CTAID.X ;  /* 0x0000000000007919 */ /* 0x000e240000002500 */
[----:B0-----:R-:W-:-:S05]  /*0040*/  IMAD R11, R0, 0x100, R11 ;  /* 0x00000100000b7824 */ /* 0x001fca00078e020b */
[----:B-1----:R-:W-:-:S13]  /*0050*/  ISETP.GE.AND P0, PT, R11, UR4, PT ;  /* 0x000000040b007c0c */ /* 0x002fda000bf06270 */
[----:B------:R-:W-:Y:S05]  /*0060*/  @P0 EXIT ;  /* 0x000000000000094d */ /* 0x000fea0003800000 */
[----:B------:R-:W0:Y:S01]  /*0070*/  LDC.64 R4, c[0x0][0x388] ;  /* 0x0000e200ff047b82 */ /* 0x000e220000000a00 */
[----:B------:R-:W1:Y:S01]  /*0080*/  LDCU.64 UR4, c[0x0][0x358] ;  /* 0x00006b00ff0477ac */ /* 0x000e620008000a00 */
[----:B------:R-:W-:Y:S01]  /*0090*/  ISETP.NE.AND P0, PT, R11, RZ, PT ;  /* 0x000000ff0b00720c */ /* 0x000fe20003f05270 */
[----:B------:R-:W-:Y:S05]  /*00a0*/  BSSY.RECONVERGENT B0, `(.L_x_8) ;  /* 0x00000e8000007945 */ /* 0x000fea0003800200 */
[----:B------:R-:W2:Y:S01]  /*00b0*/  LDC.64 R2, c[0x0][0x380] ;  /* 0x0000e000ff027b82 */ /* 0x000ea20000000a00 */
[----:B0-----:R-:W-:Y:S02]  /*00c0*/  LOP3.LUT R4, R4, 0xaad26b49, RZ, 0x3c, !PT ;  /* 0xaad26b4904047812 */ /* 0x001fe400078e3cff */
[----:B------:R-:W-:-:S03]  /*00d0*/  LOP3.LUT R5, R5, 0xf7dcefdd, RZ, 0x3c, !PT ;  /* 0xf7dcefdd05057812 */ /* 0x000fc600078e3cff */
[----:B------:R-:W-:Y:S02]  /*00e0*/  IMAD R4, R4, 0x4182bed5, RZ ;  /* 0x4182bed504047824 */ /* 0x000fe400078e02ff */
[----:B------:R-:W-:Y:S02]  /*00f0*/  IMAD R5, R5, -0x658354e5, RZ ;  /* 0x9a7cab1b05057824 */ /* 0x000fe400078e02ff */
[----:B--2---:R-:W-:Y:S01]  /*0100*/  IMAD.WIDE R2, R11, 0x30, R2 ;  /* 0x000000300b027825 */ /* 0x004fe200078e0202 */
[C---:B------:R-:W-:Y:S02]  /*0110*/  LOP3.LUT R8, R4.reuse, 0x159a55e5, RZ, 0x3c, !PT ;  /* 0x159a55e504087812 */ /* 0x040fe400078e3cff */
[C---:B------:R-:W-:Y:S01]  /*0120*/  IADD3 R6, PT, PT, R4.reuse, 0x64f0c9, R5 ;  /* 0x0064f0c904067810 */ /* 0x040fe20007ffe005 */
[C---:B------:R-:W-:Y:S01]  /*0130*/  VIADD R7, R4.reuse, 0x75bcd15 ;  /* 0x075bcd1504077836 */ /* 0x040fe20000000000 */
[----:B------:R-:W-:Y:S01]  /*0140*/  LOP3.LUT R12, R5, 0x5491333, RZ, 0x3c, !PT ;  /* 0x05491333050c7812 */ /* 0x000fe200078e3cff */
[----:B------:R-:W-:-:S02]  /*0150*/  VIADD R13, R4, 0x583f19 ;  /* 0x00583f19040d7836 */ /* 0x000fc40000000000 */
[----:B------:R-:W-:Y:S01]  /*0160*/  VIADD R9, R5, 0x1f123bb5 ;  /* 0x1f123bb505097836 */ /* 0x000fe20000000000 */
[----:B-1----:R0:W-:Y:S04]  /*0170*/  STG.E.64 desc[UR4][R2.64], R6 ;  /* 0x0000000602007986 */ /* 0x0021e8000c101b04 */
[----:B------:R0:W-:Y:S04]  /*0180*/  STG.E.64 desc[UR4][R2.64+0x8], R8 ;  /* 0x0000080802007986 */ /* 0x0001e8000c101b04 */
[----:B------:R0:W-:Y:S01]  /*0190*/  STG.E.64 desc[UR4][R2.64+0x10], R12 ;  /* 0x0000100c02007986 */ /* 0x0001e2000c101b04 */
[----:B------:R-:W-:Y:S05]  /*01a0*/  @!P0 BRA `(.L_x_9) ;  /* 0x0000000c005c8947 */ /* 0x000fea0003800000 */
[----:B------:R-:W-:Y:S01]  /*01b0*/  SHF.R.S32.HI R10, RZ, 0x1f, R11 ;  /* 0x0000001fff0a7819 */ /* 0x000fe2000001140b */
[----:B0-----:R-:W-:-:S07]  /*01c0*/  IMAD.MOV.U32 R12, RZ, RZ, RZ ;  /* 0x000000ffff0c7224 */ /* 0x001fce00078e00ff */
.L_x_15:
[----:B0-----:R-:W-:Y:S01]  /*01d0*/  LOP3.LUT R2, R11, 0x3, RZ, 0xc0, !PT ;  /* 0x000000030b027812 */ /* 0x001fe200078ec0ff */
[----:B------:R-:W-:Y:S03]  /*01e0*/  BSSY.RECONVERGENT B1, `(.L_x_10) ;  /* 0x00000cd000017945 */ /* 0x000fe60003800200 */
[----:B------:R-:W-:-:S04]  /*01f0*/  ISETP.NE.U32.AND P0, PT, R2, RZ, PT ;  /* 0x000000ff0200720c */ /* 0x000fc80003f05070 */
[----:B------:R-:W-:-:S13]  /*0200*/  ISETP.NE.AND.EX P0, PT, RZ, RZ, PT, P0 ;  /* 0x000000ffff00720c */ /* 0x000fda0003f05300 */
[----:B------:R-:W-:Y:S05]  /*0210*/  @!P0 BRA `(.L_x_11) ;  /* 0x0000000c00248947 */ /* 0x000fea0003800000 */
[----:B------:R-:W0:Y:S01]  /*0220*/  LDC.64 R4, c[0x4][RZ] ;  /* 0x01000000ff047b82 */ /* 0x000e220000000a00 */
[----:B------:R-:W-:Y:S02]  /*0230*/  IMAD.MOV.U32 R13, RZ, RZ, RZ ;  /* 0x000000ffff0d7224 */ /* 0x000fe400078e00ff */
[----:B0-----:R-:W-:-:S07]  /*0240*/  IMAD.WIDE.U32 R4, R12, 0xc80, R4 ;  /* 0x00000c800c047825 */ /* 0x001fce00078e0004 */
.L_x_14:
[----:B0-----:R-:W-:Y:S01]  /*0250*/  IMAD.MOV.U32 R14, RZ, RZ, RZ ;  /* 0x000000ffff0e7224 */ /* 0x001fe200078e00ff */
[----:B------:R-:W-:Y:S01]  /*0260*/  CS2R R6, SRZ ;  /* 0x0000000000067805 */ /* 0x000fe2000001ff00 */
[----:B------:R-:W-:Y:S01]  /*0270*/  IMAD.MOV.U32 R16, RZ, RZ, RZ ;  /* 0x000000ffff107224 */ /* 0x000fe200078e00ff */
[----:B------:R-:W-:-:S07]  /*0280*/  CS2R R2, SRZ ;  /* 0x0000000000027805 */ /* 0x000fce000001ff00 */
.L_x_13:
[----:B------:R-:W0:Y:S01]  /*0290*/  S2R R15, SR_TID.X ;  /* 0x00000000000f7919 */ /* 0x000e220000002100 */
[----:B------:R-:W1:Y:S01]  /*02a0*/  LDC.64 R8, c[0x0][0x380] ;  /* 0x0000e000ff087b82 */ /* 0x000e620000000a00 */
[----:B0-----:R-:W-:-:S04]  /*02b0*/  IMAD R17, R0, 0x100, R15 ;  /* 0x0000010000117824 */ /* 0x001fc800078e020f */
[----:B-1----:R-:W-:-:S04]  /*02c0*/  IMAD.WIDE R8, R17, 0x30, R8 ;  /* 0x0000003011087825 */ /* 0x002fc800078e0208 */
[----:B------:R-:W-:-:S05]  /*02d0*/  IMAD.WIDE.U32 R8, R16, 0x4, R8 ;  /* 0x0000000410087825 */ /* 0x000fca00078e0008 */
[----:B------:R0:W5:Y:S01]  /*02e0*/  LDG.E R17, desc[UR4][R8.64+0x4] ;  /* 0x0000040408117981 */ /* 0x000162000c1e1900 */
[----:B------:R-:W-:-:S07]  /*02f0*/  IMAD.MOV.U32 R18, RZ, RZ, RZ ;  /* 0x000000ffff127224 */ /* 0x000fce00078e00ff */
.L_x_12:
[----:B-----5:R-:W-:Y:S01]  /*0300*/  SHF.R.U32.HI R22, RZ, R18, R17 ;  /* 0x00000012ff167219 */ /* 0x020fe20000011611 */
[----:B0-----:R-:W-:-:S03]  /*0310*/  IMAD.SHL.U32 R9, R16, 0x20, RZ ;  /* 0x0000002010097824 */ /* 0x001fc600078e00ff */
[----:B------:R-:W-:Y:S01]  /*0320*/  LOP3.LUT R19, R22, 0x1, RZ, 0xc0, !PT ;  /* 0x0000000116137812 */ /* 0x000fe200078ec0ff */
[----:B------:R-:W-:-:S03]  /*0330*/  IMAD.IADD R8, R9, 0x1, R18 ;  /* 0x0000000109087824 */ /* 0x000fc600078e0212 */
[----:B------:R-:W-:Y:S01]  /*0340*/  ISETP.NE.U32.AND P0, PT, R19, 0x1, PT ;  /* 0x000000011300780c */ /* 0x000fe20003f05070 */
[----:B------:R-:W-:-:S03]  /*0350*/  IMAD R9, R8, 0x5, RZ ;  /* 0x0000000508097824 */ /* 0x000fc600078e02ff */
[----:B------:R-:W-:Y:S01]  /*0360*/  R2P PR, R22, 0x7e ;  /* 0x0000007e16007804 */ /* 0x000fe20000000000 */
[----:B------:R-:W-:-:S08]  /*0370*/  IMAD.WIDE.U32 R8, R9, 0x4, R4 ;  /* 0x0000000409087825 */ /* 0x000fd000078e0004 */
[----:B------:R-:W2:Y:S04]  /*0380*/  @!P0 LDG.E R19, desc[UR4][R8.64] ;  /* 0x0000000408138981 */ /* 0x000ea8000c1e1900 */
[----:B------:R-:W3:Y:S04]  /*0390*/  @!P0 LDG.E R20, desc[UR4][R8.64+0x10] ;  /* 0x0000100408148981 */ /* 0x000ee8000c1e1900 */
[----:B------:R-:W4:Y:S04]  /*03a0*/  @P1 LDG.E R21, desc[UR4][R8.64+0x14] ;  /* 0x0000140408151981 */ /* 0x000f28000c1e1900 */
[----:B------:R-:W4:Y:S04]  /*03b0*/  @P2 LDG.E R23, desc[UR4][R8.64+0x28] ;  /* 0x0000280408172981 */ /* 0x000f28000c1e1900 */
[----:B------:R-:W4:Y:S04]  /*03c0*/  @P1 LDG.E R24, desc[UR4][R8.64+0x24] ;  /* 0x0000240408181981 */ /* 0x000f28000c1e1900 */
[----:B------:R-:W4:Y:S04]  /*03d0*/  @P2 LDG.E R26, desc[UR4][R8.64+0x38] ;  /* 0x00003804081a2981 */ /* 0x000f28000c1e1900 */
[----:B------:R-:W4:Y:S04]  /*03e0*/  @P3 LDG.E R25, desc[UR4][R8.64+0x3c] ;  /* 0x00003c0408193981 */ /* 0x000f28000c1e1900 */
[----:B------:R-:W4:Y:S01]  /*03f0*/  @P4 LDG.E R27, desc[UR4][R8.64+0x50] ;  /* 0x00005004081b4981 */ /* 0x000f22000c1e1900 */
[----:B--2---:R-:W-:-:S03]  /*0400*/  @!P0 LOP3.LUT R14, R14, R19, RZ, 0x3c, !PT ;  /* 0x000000130e0e8212 */ /* 0x004fc600078e3cff */
[----:B------:R-:W2:Y:S01]  /*0410*/  @!P0 LDG.E R19, desc[UR4][R8.64+0x4] ;  /* 0x0000040408138981 */ /* 0x000ea2000c1e1900 */
[----:B---3--:R-:W-:-:S03]  /*0420*/  @!P0 LOP3.LUT R7, R7, R20, RZ, 0x3c, !PT ;  /* 0x0000001407078212 */ /* 0x008fc600078e3cff */
[----:B------:R-:W3:Y:S01]  /*0430*/  @!P0 LDG.E R20, desc[UR4][R8.64+0x8] ;  /* 0x0000080408148981 */ /* 0x000ee2000c1e1900 */
[----:B----4-:R-:W-:-:S03]  /*0440*/  @P1 LOP3.LUT R14, R14, R21, RZ, 0x3c, !PT ;  /* 0x000000150e0e1212 */ /* 0x010fc600078e3cff */
[----:B------:R-:W4:Y:S01]  /*0450*/  @!P0 LDG.E R21, desc[UR4][R8.64+0xc] ;  /* 0x00000c0408158981 */ /* 0x000f22000c1e1900 */
[----:B------:R-:W-:-:S03]  /*0460*/  @P2 LOP3.LUT R14, R14, R23, RZ, 0x3c, !PT ;  /* 0x000000170e0e2212 */ /* 0x000fc600078e3cff */
[----:B------:R-:W4:Y:S01]  /*0470*/  @P1 LDG.E R23, desc[UR4][R8.64+0x18] ;  /* 0x0000180408171981 */ /* 0x000f22000c1e1900 */
[----:B------:R-:W-:-:S03]  /*0480*/  @P1 LOP3.LUT R7, R7, R24, RZ, 0x3c, !PT ;  /* 0x0000001807071212 */ /* 0x000fc600078e3cff */
[----:B------:R-:W4:Y:S01]  /*0490*/  @P2 LDG.E R24, desc[UR4][R8.64+0x30] ;  /* 0x0000300408182981 */ /* 0x000f22000c1e1900 */
[----:B--2---:R-:W-:-:S03]  /*04a0*/  @!P0 LOP3.LUT R2, R2, R19, RZ, 0x3c, !PT ;  /* 0x0000001302028212 */ /* 0x004fc600078e3cff */
[----:B------:R-:W2:Y:S01]  /*04b0*/  @P1 LDG.E R19, desc[UR4][R8.64+0x20] ;  /* 0x0000200408131981 */ /* 0x000ea2000c1e1900 */
[----:B---3--:R-:W-:-:S03]  /*04c0*/  @!P0 LOP3.LUT R3, R3, R20, RZ, 0x3c, !PT ;  /* 0x0000001403038212 */ /* 0x008fc600078e3cff */
[----:B------:R-:W3:Y:S01]  /*04d0*/  @P1 LDG.E R20, desc[UR4][R8.64+0x1c] ;  /* 0x00001c0408141981 */ /* 0x000ee2000c1e1900 */
[----:B----4-:R-:W-:-:S03]  /*04e0*/  @!P0 LOP3.LUT R6, R6, R21, RZ, 0x3c, !PT ;  /* 0x0000001506068212 */ /* 0x010fc600078e3cff */
[----:B------:R-:W4:Y:S01]  /*04f0*/  @P2 LDG.E R21, desc[UR4][R8.64+0x2c] ;  /* 0x00002c0408152981 */ /* 0x000f22000c1e1900 */
[----:B------:R-:W-:-:S03]  /*0500*/  @P1 LOP3.LUT R2, R2, R23, RZ, 0x3c, !PT ;  /* 0x0000001702021212 */ /* 0x000fc600078e3cff */
[----:B------:R-:W4:Y:S01]  /*0510*/  @P2 LDG.E R23, desc[UR4][R8.64+0x34] ;  /* 0x0000340408172981 */ /* 0x000f22000c1e1900 */
[----:B------:R-:W-:-:S03]  /*0520*/  @P2 LOP3.LUT R7, R7, R26, RZ, 0x3c, !PT ;  /* 0x0000001a07072212 */ /* 0x000fc600078e3cff */
[----:B------:R-:W4:Y:S01]  /*0530*/  @P3 LDG.E R26, desc[UR4][R8.64+0x4c] ;  /* 0x00004c04081a3981 */ /* 0x000f22000c1e1900 */
[----:B------:R-:W-:-:S03]  /*0540*/  @P3 LOP3.LUT R14, R14, R25, RZ, 0x3c, !PT ;  /* 0x000000190e0e3212 */ /* 0x000fc600078e3cff */
[----:B------:R-:W4:Y:S01]  /*0550*/  @P5 LDG.E R25, desc[UR4][R8.64+0x64] ;  /* 0x0000640408195981 */ /* 0x000f22000c1e1900 */
[----:B--2---:R-:W-:-:S03]  /*0560*/  @P1 LOP3.LUT R6, R6, R19, RZ, 0x3c, !PT ;  /* 0x0000001306061212 */ /* 0x004fc600078e3cff */
[----:B------:R-:W2:Y:S01]  /*0570*/  @P3 LDG.E R19, desc[UR4][R8.64+0x40] ;  /* 0x0000400408133981 */ /* 0x000ea2000c1e1900 */
[----:B---3--:R-:W-:-:S03]  /*0580*/  @P1 LOP3.LUT R3, R3, R20, RZ, 0x3c, !PT ;  /* 0x0000001403031212 */ /* 0x008fc600078e3cff */
[----:B------:R-:W3:Y:S01]  /*0590*/  @P3 LDG.E R20, desc[UR4][R8.64+0x44] ;  /* 0x0000440408143981 */ /* 0x000ee2000c1e1900 */
[----:B------:R-:W-:-:S03]  /*05a0*/  @P2 LOP3.LUT R3, R3, R24, RZ, 0x3c, !PT ;  /* 0x0000001803032212 */ /* 0x000fc600078e3cff */
[----:B------:R-:W3:Y:S01]  /*05b0*/  @P4 LDG.E R24, desc[UR4][R8.64+0x58] ;  /* 0x0000580408184981 */ /* 0x000ee2000c1e1900 */
[----:B----4-:R-:W-:Y:S02]  /*05c0*/  @P2 LOP3.LUT R2, R2, R21, RZ, 0x3c, !PT ;  /* 0x0000001502022212 */ /* 0x010fe400078e3cff */
[----:B------:R-:W-:Y:S01]  /*05d0*/  @P2 LOP3.LUT R6, R6, R23, RZ, 0x3c, !PT ;  /* 0x0000001706062212 */ /* 0x000fe200078e3cff */
[----:B------:R-:W4:Y:S04]  /*05e0*/  @P3 LDG.E R21, desc[UR4][R8.64+0x48] ;  /* 0x0000480408153981 */ /* 0x000f28000c1e1900 */
[----:B------:R-:W4:Y:S01]  /*05f0*/  @P4 LDG.E R23, desc[UR4][R8.64+0x54] ;  /* 0x0000540408174981 */ /* 0x000f22000c1e1900 */
[----:B------:R-:W-:Y:S02]  /*0600*/  @P4 LOP3.LUT R14, R14, R27, RZ, 0x3c, !PT ;  /* 0x0000001b0e0e4212 */ /* 0x000fe400078e3cff */
[----:B------:R-:W-:-:S02]  /*0610*/  @P3 LOP3.LUT R7, R7, R26, RZ, 0x3c, !PT ;  /* 0x0000001a07073212 */ /* 0x000fc400078e3cff */
        /* <DEDUP_REMOVED lines=9> */
[----:B----4-:R-:W-:-:S03]  /*06b0*/  @P3 LOP3.LUT R6, R6, R21, RZ, 0x3c, !PT ;  /* 0x0000001506063212 */ /* 0x010fc600078e3cff */
[----:B------:R-:W4:Y:S01]  /*06c0*/  @P5 LDG.E R21, desc[UR4][R8.64+0x68] ;  /* 0x0000680408155981 */ /* 0x000f22000c1e1900 */
[----:B------:R-:W-:-:S03]  /*06d0*/  @P4 LOP3.LUT R2, R2, R23, RZ, 0x3c, !PT ;  /* 0x0000001702024212 */ /* 0x000fc600078e3cff */
[----:B------:R-:W4:Y:S01]  /*06e0*/  @P5 LDG.E R23, desc[UR4][R8.64+0x70] ;  /* 0x0000700408175981 */ /* 0x000f22000c1e1900 */
[----:B------:R-:W-:Y:S02]  /*06f0*/  LOP3.LUT P0, RZ, R22, 0x80, RZ, 0xc0, !PT ;  /* 0x0000008016ff7812 */ /* 0x000fe4000780c0ff */
[----:B------:R-:W-:Y:S02]  /*0700*/  @P4 LOP3.LUT R7, R7, R26, RZ, 0x3c, !PT ;  /* 0x0000001a07074212 */ /* 0x000fe400078e3cff */
[----:B------:R-:W-:Y:S02]  /*0710*/  @P6 LOP3.LUT R14, R14, R25, RZ, 0x3c, !PT ;  /* 0x000000190e0e6212 */ /* 0x000fe400078e3cff */
[----:B------:R-:W4:Y:S07]  /*0720*/  @P6 LDG.E R25, desc[UR4][R8.64+0x7c] ;  /* 0x00007c0408196981 */ /* 0x000f2e000c1e1900 */
[----:B------:R-:W4:Y:S04]  /*0730*/  @P0 LDG.E R27, desc[UR4][R8.64+0x8c] ;  /* 0x00008c04081b0981 */ /* 0x000f28000c1e1900 */
[----:B------:R-:W4:Y:S04]  /*0740*/  @P0 LDG.E R26, desc[UR4][R8.64+0x94] ;  /* 0x00009404081a0981 */ /* 0x000f28000c1e1900 */
        /* <DEDUP_REMOVED lines=11> */
[----:B------:R-:W-:Y:S02]  /*0800*/  @P6 LOP3.LUT R2, R2, R25, RZ, 0x3c, !PT ;  /* 0x0000001902026212 */ /* 0x000fe400078e3cff */
[----:B------:R-:W-:Y:S02]  /*0810*/  @P0 LOP3.LUT R14, R14, R27, RZ, 0x3c, !PT ;  /* 0x0000001b0e0e0212 */ /* 0x000fe400078e3cff */
[----:B--2---:R-:W-:Y:S02]  /*0820*/  @P6 LOP3.LUT R6, R6, R19, RZ, 0x3c, !PT ;  /* 0x0000001306066212 */ /* 0x004fe400078e3cff */
[----:B---3--:R-:W-:Y:S02]  /*0830*/  @P6 LOP3.LUT R3, R3, R20, RZ, 0x3c, !PT ;  /* 0x0000001403036212 */ /* 0x008fe400078e3cff */
[----:B------:R-:W-:Y:S02]  /*0840*/  @P6 LOP3.LUT R7, R7, R24, RZ, 0x3c, !PT ;  /* 0x0000001807076212 */ /* 0x000fe400078e3cff */
[----:B------:R-:W-:-:S02]  /*0850*/  @P0 LOP3.LUT R3, R3, R26, RZ, 0x3c, !PT ;  /* 0x0000001a03030212 */ /* 0x000fc400078e3cff */
[----:B----4-:R-:W-:Y:S02]  /*0860*/  @P0 LOP3.LUT R2, R2, R21, RZ, 0x3c, !PT ;  /* 0x0000001502020212 */ /* 0x010fe400078e3cff */
[----:B------:R-:W-:Y:S02]  /*0870*/  @P0 LOP3.LUT R7, R7, R28, RZ, 0x3c, !PT ;  /* 0x0000001c07070212 */ /* 0x000fe400078e3cff */
[----:B------:R-:W-:Y:S02]  /*0880*/  @P0 LOP3.LUT R6, R6, R23, RZ, 0x3c, !PT ;  /* 0x0000001706060212 */ /* 0x000fe400078e3cff */
[----:B------:R-:W-:-:S13]  /*0890*/  R2P PR, R22.B1, 0x7f ;  /* 0x0000007f16007804 */ /* 0x000fda0000001000 */
[----:B------:R-:W2:Y:S04]  /*08a0*/  @P0 LDG.E R19, desc[UR4][R8.64+0xa0] ;  /* 0x0000a00408130981 */ /* 0x000ea8000c1e1900 */
[----:B------:R-:W3:Y:S04]  /*08b0*/  @P1 LDG.E R23, desc[UR4][R8.64+0xb4] ;  /* 0x0000b40408171981 */ /* 0x000ee8000c1e1900 */
[----:B------:R-:W4:Y:S04]  /*08c0*/  @P0 LDG.E R21, desc[UR4][R8.64+0xa4] ;  /* 0x0000a40408150981 */ /* 0x000f28000c1e1900 */
[----:B------:R-:W4:Y:S04]  /*08d0*/  @P2 LDG.E R25, desc[UR4][R8.64+0xc8] ;  /* 0x0000c80408192981 */ /* 0x000f28000c1e1900 */
[----:B------:R-:W4:Y:S04]  /*08e0*/  @P3 LDG.E R27, desc[UR4][R8.64+0xdc] ;  /* 0x0000dc04081b3981 */ /* 0x000f28000c1e1900 */
[----:B------:R-:W4:Y:S04]  /*08f0*/  @P0 LDG.E R20, desc[UR4][R8.64+0xa8] ;  /* 0x0000a80408140981 */ /* 0x000f28000c1e1900 */
[----:B------:R-:W4:Y:S04]  /*0900*/  @P0 LDG.E R24, desc[UR4][R8.64+0xb0] ;  /* 0x0000b00408180981 */ /* 0x000f28000c1e1900 */
[----:B------:R-:W4:Y:S04]  /*0910*/  @P4 LDG.E R29, desc[UR4][R8.64+0xf0] ;  /* 0x0000f004081d4981 */ /* 0x000f28000c1e1900 */
[----:B------:R-:W4:Y:S01]  /*0920*/  @P1 LDG.E R26, desc[UR4][R8.64+0xc4] ;  /* 0x0000c404081a1981 */ /* 0x000f22000c1e1900 */
[----:B--2---:R-:W-:-:S03]  /*0930*/  @P0 LOP3.LUT R14, R14, R19, RZ, 0x3c, !PT ;  /* 0x000000130e0e0212 */ /* 0x004fc600078e3cff */
[----:B------:R-:W2:Y:S01]  /*0940*/  @P0 LDG.E R19, desc[UR4][R8.64+0xac] ;  /* 0x0000ac0408130981 */ /* 0x000ea2000c1e1900 */
[----:B---3--:R-:W-:-:S03]  /*0950*/  @P1 LOP3.LUT R14, R14, R23, RZ, 0x3c, !PT ;  /* 0x000000170e0e1212 */ /* 0x008fc600078e3cff */
[----:B------:R-:W3:Y:S01]  /*0960*/  @P1 LDG.E R23, desc[UR4][R8.64+0xc0] ;  /* 0x0000c00408171981 */ /* 0x000ee2000c1e1900 */
[----:B----4-:R-:W-:-:S03]  /*0970*/  @P0 LOP3.LUT R2, R2, R21, RZ, 0x3c, !PT ;  /* 0x0000001502020212 */ /* 0x010fc600078e3cff */
[----:B------:R-:W4:Y:S01]  /*0980*/  @P1 LDG.E R21, desc[UR4][R8.64+0xb8] ;  /* 0x0000b80408151981 */ /* 0x000f22000c1e1900 */
[----:B------:R-:W-:-:S03]  /*0990*/  @P2 LOP3.LUT R14, R14, R25, RZ, 0x3c, !PT ;  /* 0x000000190e0e2212 */ /* 0x000fc600078e3cff */
[----:B------:R-:W4:Y:S01]  /*09a0*/  @P5 LDG.E R25, desc[UR4][R8.64+0x104] ;  /* 0x0001040408195981 */ /* 0x000f22000c1e1900 */
[----:B------:R-:W-:-:S03]  /*09b0*/  @P3 LOP3.LUT R14, R14, R27, RZ, 0x3c, !PT ;  /* 0x0000001b0e0e3212 */ /* 0x000fc600078e3cff */
[----:B------:R-:W4:Y:S01]  /*09c0*/  @P6 LDG.E R27, desc[UR4][R8.64+0x118] ;  /* 0x00011804081b6981 */ /* 0x000f22000c1e1900 */
[----:B------:R-:W-:-:S03]  /*09d0*/  @P0 LOP3.LUT R3, R3, R20, RZ, 0x3c, !PT ;  /* 0x0000001403030212 */ /* 0x000fc600078e3cff */
[----:B------:R-:W4:Y:S01]  /*09e0*/  @P1 LDG.E R20, desc[UR4][R8.64+0xbc] ;  /* 0x0000bc0408141981 */ /* 0x000f22000c1e1900 */
[----:B------:R-:W-:-:S03]  /*09f0*/  @P0 LOP3.LUT R7, R7, R24, RZ, 0x3c, !PT ;  /* 0x0000001807070212 */ /* 0x000fc600078e3cff */
[----:B------:R-:W4:Y:S01]  /*0a00*/  @P2 LDG.E R24, desc[UR4][R8.64+0xd8] ;  /* 0x0000d80408182981 */ /* 0x000f22000c1e1900 */
[----:B------:R-:W-:Y:S02]  /*0a10*/  @P4 LOP3.LUT R14, R14, R29, RZ, 0x3c, !PT ;  /* 0x0000001d0e0e4212 */ /* 0x000fe400078e3cff */
[----:B------:R-:W-:Y:S02]  /*0a20*/  @P1 LOP3.LUT R7, R7, R26, RZ, 0x3c, !PT ;  /* 0x0000001a07071212 */ /* 0x000fe400078e3cff */
[----:B------:R-:W4:Y:S01]  /*0a30*/  @P3 LDG.E R26, desc[UR4][R8.64+0xe4] ;  /* 0x0000e404081a3981 */ /* 0x000f22000c1e1900 */
[----:B--2---:R-:W-:Y:S02]  /*0a40*/  @P0 LOP3.LUT R6, R6, R19, RZ, 0x3c, !PT ;  /* 0x0000001306060212 */ /* 0x004fe400078e3cff */
[----:B------:R-:W-:Y:S01]  /*0a50*/  LOP3.LUT P0, RZ, R22, 0x8000, RZ, 0xc0, !PT ;  /* 0x0000800016ff7812 */ /* 0x000fe2000780c0ff */
[----:B------:R-:W2:Y:S01]  /*0a60*/  @P2 LDG.E R19, desc[UR4][R8.64+0xcc] ;  /* 0x0000cc0408132981 */ /* 0x000ea2000c1e1900 */
[----:B---3--:R-:W-:-:S03]  /*0a70*/  @P1 LOP3.LUT R6, R6, R23, RZ, 0x3c, !PT ;  /* 0x0000001706061212 */ /* 0x008fc600078e3cff */
[----:B------:R-:W3:Y:S01]  /*0a80*/  @P2 LDG.E R22, desc[UR4][R8.64+0xd0] ;  /* 0x0000d00408162981 */ /* 0x000ee2000c1e1900 */
[----:B----4-:R-:W-:-:S03]  /*0a90*/  @P1 LOP3.LUT R2, R2, R21, RZ, 0x3c, !PT ;  /* 0x0000001502021212 */ /* 0x010fc600078e3cff */
[----:B------:R-:W4:Y:S01]  /*0aa0*/  @P2 LDG.E R21, desc[UR4][R8.64+0xd4] ;  /* 0x0000d40408152981 */ /* 0x000f22000c1e1900 */
[----:B------:R-:W-:-:S03]  /*0ab0*/  @P5 LOP3.LUT R14, R14, R25, RZ, 0x3c, !PT ;  /* 0x000000190e0e5212 */ /* 0x000fc600078e3cff */
[----:B------:R-:W4:Y:S04]  /*0ac0*/  @P3 LDG.E R23, desc[UR4][R8.64+0xe0] ;  /* 0x0000e00408173981 */ /* 0x000f28000c1e1900 */
[----:B------:R-:W4:Y:S01]  /*0ad0*/  @P3 LDG.E R25, desc[UR4][R8.64+0xe8] ;  /* 0x0000e80408193981 */ /* 0x000f22000c1e1900 */
[----:B------:R-:W-:-:S03]  /*0ae0*/  @P1 LOP3.LUT R3, R3, R20, RZ, 0x3c, !PT ;  /* 0x0000001403031212 */ /* 0x000fc600078e3cff */
[----:B------:R-:W4:Y:S01]  /*0af0*/  @P3 LDG.E R20, desc[UR4][R8.64+0xec] ;  /* 0x0000ec0408143981 */ /* 0x000f22000c1e1900 */
[----:B------:R-:W-:-:S03]  /*0b00*/  @P2 LOP3.LUT R7, R7, R24, RZ, 0x3c, !PT ;  /* 0x0000001807072212 */ /* 0x000fc600078e3cff */
        /* <DEDUP_REMOVED lines=8> */
[----:B------:R-:W-:Y:S02]  /*0b90*/  @P3 LOP3.LUT R3, R3, R26, RZ, 0x3c, !PT ;  /* 0x0000001a03033212 */ /* 0x000fe400078e3cff */
[----:B------:R-:W-:Y:S01]  /*0ba0*/  @P3 LOP3.LUT R2, R2, R23, RZ, 0x3c, !PT ;  /* 0x0000001702023212 */ /* 0x000fe200078e3cff */
[----:B------:R-:W4:Y:S01]  /*0bb0*/  @P5 LDG.E R26, desc[UR4][R8.64+0x10c] ;  /* 0x00010c04081a5981 */ /* 0x000f22000c1e1900 */
[----:B------:R-:W-:-:S03]  /*0bc0*/  @P3 LOP3.LUT R6, R6, R25, RZ, 0x3c, !PT ;  /* 0x0000001906063212 */ /* 0x000fc600078e3cff */
[----:B------:R-:W4:Y:S04]  /*0bd0*/  @P5 LDG.E R23, desc[UR4][R8.64+0x108] ;  /* 0x0001080408175981 */ /* 0x000f28000c1e1900 */
        /* <DEDUP_REMOVED lines=19> */
[----:B------:R-:W-:-:S05]  /*0d10*/  VIADD R18, R18, 0x10 ;  /* 0x0000001012127836 */ /* 0x000fca0000000000 */
[----:B------:R-:W-:Y:S02]  /*0d20*/  ISETP.NE.AND P1, PT, R18, 0x20, PT ;  /* 0x000000201200780c */ /* 0x000fe40003f25270 */
[----:B------:R-:W-:-:S04]  /*0d30*/  @P5 LOP3.LUT R7, R7, R20, RZ, 0x3c, !PT ;  /* 0x0000001407075212 */ /* 0x000fc800078e3cff */
[----:B------:R-:W-:Y:S02]  /*0d40*/  @P6 LOP3.LUT R7, R7, R24, RZ, 0x3c, !PT ;  /* 0x0000001807076212 */ /* 0x000fe400078e3cff */
[----:B------:R-:W-:Y:S02]  /*0d50*/  @P0 LOP3.LUT R14, R14, R27, RZ, 0x3c, !PT ;  /* 0x0000001b0e0e0212 */ /* 0x000fe400078e3cff */
[----:B------:R-:W-:Y:S02]  /*0d60*/  @P0 LOP3.LUT R7, R7, R28, RZ, 0x3c, !PT ;  /* 0x0000001c07070212 */ /* 0x000fe400078e3cff */
[----:B--2---:R-:W-:Y:S02]  /*0d70*/  @P6 LOP3.LUT R2, R2, R19, RZ, 0x3c, !PT ;  /* 0x0000001302026212 */ /* 0x004fe400078e3cff */
[----:B---3--:R-:W-:Y:S02]  /*0d80*/  @P6 LOP3.LUT R3, R3, R22, RZ, 0x3c, !PT ;  /* 0x0000001603036212 */ /* 0x008fe400078e3cff */
[----:B----4-:R-:W-:-:S02]  /*0d90*/  @P6 LOP3.LUT R6, R6, R21, RZ, 0x3c, !PT ;  /* 0x0000001506066212 */ /* 0x010fc400078e3cff */
[----:B------:R-:W-:Y:S02]  /*0da0*/  @P0 LOP3.LUT R3, R3, R26, RZ, 0x3c, !PT ;  /* 0x0000001a03030212 */ /* 0x000fe400078e3cff */
[----:B------:R-:W-:Y:S02]  /*0db0*/  @P0 LOP3.LUT R2, R2, R23, RZ, 0x3c, !PT ;  /* 0x0000001702020212 */ /* 0x000fe400078e3cff */
[----:B------:R-:W-:Y:S01]  /*0dc0*/  @P0 LOP3.LUT R6, R6, R25, RZ, 0x3c, !PT ;  /* 0x0000001906060212 */ /* 0x000fe200078e3cff */
[----:B------:R-:W-:Y:S06]  /*0dd0*/  @P1 BRA `(.L_x_12) ;  /* 0xfffffff400481947 */ /* 0x000fec000383ffff */
[----:B------:R-:W-:-:S05]  /*0de0*/  VIADD R16, R16, 0x1 ;  /* 0x0000000110107836 */ /* 0x000fca0000000000 */
[----:B------:R-:W-:-:S13]  /*0df0*/  ISETP.NE.AND P0, PT, R16, 0x5, PT ;  /* 0x000000051000780c */ /* 0x000fda0003f05270 */
[----:B------:R-:W-:Y:S05]  /*0e00*/  @P0 BRA `(.L_x_13) ;  /* 0xfffffff400200947 */ /* 0x000fea000383ffff */
[----:B------:R-:W0:Y:S01]  /*0e10*/  LDC.64 R8, c[0x0][0x380] ;  /* 0x0000e000ff087b82 */ /* 0x000e220000000a00 */
[----:B------:R-:W-:Y:S01]  /*0e20*/  IMAD R15, R0, 0x100, R15 ;  /* 0x00000100000f7824 */ /* 0x000fe200078e020f */
[----:B------:R-:W-:Y:S01]  /*0e30*/  LOP3.LUT R16, R11, 0x3, RZ, 0xc0, !PT ;  /* 0x000000030b107812 */ /* 0x000fe200078ec0ff */
[----:B------:R-:W-:-:S05]  /*0e40*/  VIADD R13, R13, 0x1 ;  /* 0x000000010d0d7836 */ /* 0x000fca0000000000 */
[----:B------:R-:W-:Y:S01]  /*0e50*/  ISETP.GE.U32.AND P0, PT, R13, R16, PT ;  /* 0x000000100d00720c */ /* 0x000fe20003f06070 */
[----:B0-----:R-:W-:-:S05]  /*0e60*/  IMAD.WIDE R8, R15, 0x30, R8 ;  /* 0x000000300f087825 */ /* 0x001fca00078e0208 */
[----:B------:R0:W-:Y:S04]  /*0e70*/  STG.E.64 desc[UR4][R8.64+0x8], R2 ;  /* 0x0000080208007986 */ /* 0x0001e8000c101b04 */
[----:B------:R0:W-:Y:S04]  /*0e80*/  STG.E.64 desc[UR4][R8.64+0x10], R6 ;  /* 0x0000100608007986 */ /* 0x0001e8000c101b04 */
[----:B------:R0:W-:Y:S01]  /*0e90*/  STG.E desc[UR4][R8.64+0x4], R14 ;  /* 0x0000040e08007986 */ /* 0x0001e2000c101904 */
[----:B------:R-:W-:Y:S05]  /*0ea0*/  @!P0 BRA `(.L_x_14) ;  /* 0xfffffff000e88947 */ /* 0x000fea000383ffff */
.L_x_11:
[----:B------:R-:W-:Y:S05]  /*0eb0*/  BSYNC.RECONVERGENT B1 ;  /* 0x0000000000017941 */ /* 0x000fea0003800200 */
.L_x_10:
[C---:B------:R-:W-:Y:S01]  /*0ec0*/  ISETP.GT.U32.AND P0, PT, R11.reuse, 0x3, PT ;  /* 0x000000030b00780c */ /* 0x040fe20003f04070 */
[----:B------:R-:W-:Y:S01]  /*0ed0*/  VIADD R12, R12, 0x1 ;  /* 0x000000010c0c7836 */ /* 0x000fe20000000000 */
[--C-:B------:R-:W-:Y:S02]  /*0ee0*/  SHF.R.U64 R11, R11, 0x2, R10.reuse ;  /* 0x000000020b0b7819 */ /* 0x100fe4000000120a */
[----:B------:R-:W-:Y:S02]  /*0ef0*/  ISETP.GT.U32.AND.EX P0, PT, R10, RZ, PT, P0 ;  /* 0x000000ff0a00720c */ /* 0x000fe40003f04100 */
[----:B------:R-:W-:-:S11]  /*0f00*/  SHF.R.U32.HI R10, RZ, 0x2, R10 ;  /* 0x00000002ff0a7819 */ /* 0x000fd6000001160a */
[----:B------:R-:W-:Y:S05]  /*0f10*/  @P0 BRA `(.L_x_15) ;  /* 0xfffffff000ac0947 */ /* 0x000fea000383ffff */
.L_x_9:
[----:B------:R-:W-:Y:S05]  /*0f20*/  BSYNC.RECONVERGENT B0 ;  /* 0x0000000000007941 */ /* 0x000fea0003800200 */
.L_x_8:
[----:B------:R-:W1:Y:S01]  /*0f30*/  S2R R5, SR_TID.X ;  /* 0x0000000000057919 */ /* 0x000e620000002100 */
[----:B0-----:R-:W0:Y:S01]  /*0f40*/  LDC.64 R2, c[0x0][0x380] ;  /* 0x0000e000ff027b82 */ /* 0x001e220000000a00 */
[----:B-1----:R-:W-:-:S04]  /*0f50*/  IMAD R5, R0, 0x100, R5 ;  /* 0x0000010000057824 */ /* 0x002fc800078e0205 */
[----:B0-----:R-:W-:-:S05]  /*0f60*/  IMAD.WIDE R2, R5, 0x30, R2 ;  /* 0x0000003005027825 */ /* 0x001fca00078e0202 */
[----:B------:R-:W-:Y:S04]  /*0f70*/  STG.E.64 desc[UR4][R2.64+0x18], RZ ;  /* 0x000018ff02007986 */ /* 0x000fe8000c101b04 */
[----:B------:R-:W-:Y:S04]  /*0f80*/  STG.E desc[UR4][R2.64+0x20], RZ ;  /* 0x000020ff02007986 */ /* 0x000fe8000c101904 */
[----:B------:R-:W-:Y:S01]  /*0f90*/  STG.E.64 desc[UR4][R2.64+0x28], RZ ;  /* 0x000028ff02007986 */ /* 0x000fe2000c101b04 */
[----:B------:R-:W-:Y:S05]  /*0fa0*/  EXIT ;  /* 0x000000000000794d */ /* 0x000fea0003800000 */
.L_x_16:
        /* <DEDUP_REMOVED lines=13> */
.L_x_19:


//--------------------- .nv.global.init           --------------------------
	.section	.nv.global.init,"aw",@progbits
	.align	4
.nv.global.init:
	.type		mrg32k3aM1SubSeq,@object
	.size		mrg32k3aM1SubSeq,(mrg32k3aM2SubSeq - mrg32k3aM1SubSeq)
mrg32k3aM1SubSeq:
        /*0000*/ 	.byte	0x0b, 0xcc, 0xee, 0x04, 0x73, 0x29, 0x8b, 0x6f, 0xf6, 0x53, 0x03, 0xf6, 0x23, 0xf6, 0xea, 0xda
        /* <DEDUP_REMOVED lines=125> */
	.type		mrg32k3aM2SubSeq,@object
	.size		mrg32k3aM2SubSeq,(mrg32k3aM1 - mrg32k3aM2SubSeq)
mrg32k3aM2SubSeq:
        /* <DEDUP_REMOVED lines=126> */
	.type		mrg32k3aM1,@object
	.size		mrg32k3aM1,(mrg32k3aM1Seq - mrg32k3aM1)
mrg32k3aM1:
        /* <DEDUP_REMOVED lines=144> */
	.type		mrg32k3aM1Seq,@object
	.size		mrg32k3aM1Seq,(mrg32k3aM2 - mrg32k3aM1Seq)
mrg32k3aM1Seq:
        /* <DEDUP_REMOVED lines=144> */
	.type		mrg32k3aM2,@object
	.size		mrg32k3aM2,(mrg32k3aM2Seq - mrg32k3aM2)
mrg32k3aM2:
        /* <DEDUP_REMOVED lines=144> */
	.type		mrg32k3aM2Seq,@object
	.size		mrg32k3aM2Seq,(precalc_xorwow_matrix - mrg32k3aM2Seq)
mrg32k3aM2Seq:
        /* <DEDUP_REMOVED lines=144> */
	.type		precalc_xorwow_matrix,@object
	.size		precalc_xorwow_matrix,(precalc_xorwow_offset_matrix - precalc_xorwow_matrix)
precalc_xorwow_matrix:
        /* <DEDUP_REMOVED lines=6400> */
	.type		precalc_xorwow_offset_matrix,@object
	.size		precalc_xorwow_offset_matrix,(.L_1 - precalc_xorwow_offset_matrix)
precalc_xorwow_offset_matrix:
        /* <DEDUP_REMOVED lines=6400> */
.L_1:


//--------------------- .nv.shared.reserved.0     --------------------------
	.section	.nv.shared.reserved.0,"aw",@nobits
	.weak		__nv_reservedSMEM_offset_0_alias
	.size		__nv_reservedSMEM_offset_0_alias, 0, 64
	.other		__nv_reservedSMEM_offset_0_alias,@"STO_CUDA_RESERVED_SHARED STV_DEFAULT"
__nv_reservedSMEM_offset_0_alias:
	.zero		0
	.zero		64


//--------------------- .nv.constant0._Z31generate_random_gpuInput_xorwowP17curandStateXORWOWPfiff --------------------------
	.section	.nv.constant0._Z31generate_random_gpuInput_xorwowP17curandStateXORWOWPfiff,"a",@progbits
	.sectionflags	@""
	.align	4
.nv.constant0._Z31generate_random_gpuInput_xorwowP17curandStateXORWOWPfiff:
	.zero		924


//--------------------- .nv.constant0._Z12setup_kernelP17curandStateXORWOWmi --------------------------
	.section	.nv.constant0._Z12setup_kernelP17curandStateXORWOWmi,"a",@progbits
	.sectionflags	@""
	.align	4
.nv.constant0._Z12setup_kernelP17curandStateXORWOWmi:
	.zero		916


//--------------------- SYMBOLS --------------------------

	.type		.nv.reservedSmem.offset0,@object
	.size		.nv.reservedSmem.offset0,0x4
